def matmul_kernel(
    a_ptr,
    b_ptr,
    c_ptr,
    M,
    N,
    K,
    stride_am,
    stride_ak,
    stride_bk,
    stride_bn,
    stride_cm,
    stride_cn,
    BLOCK_M: tl.constexpr,
    BLOCK_N: tl.constexpr,
    BLOCK_K: tl.constexpr,
    GROUP_M: tl.constexpr,
):
    pid = tl.program_id(axis=0)
    num_pid_m = tl.cdiv(M, BLOCK_M)
    num_pid_n = tl.cdiv(N, BLOCK_N)
    num_pid_in_group = GROUP_M * num_pid_n
    group_id = pid // num_pid_in_group
    first_pid_m = group_id * GROUP_M
    group_size_m = min(num_pid_m - first_pid_m, GROUP_M)
    pid_m = first_pid_m + ((pid % num_pid_in_group) % group_size_m)
    pid_n = (pid % num_pid_in_group) // group_size_m

    offs_am = (pid_m * BLOCK_M + tl.arange(0, BLOCK_M)) % M
    offs_bn = (pid_n * BLOCK_N + tl.arange(0, BLOCK_N)) % N
    offs_k = tl.arange(0, BLOCK_K)
    a_ptrs = a_ptr + offs_am[:, None] * stride_am + offs_k[None, :] * stride_ak
    b_ptrs = b_ptr + offs_k[:, None] * stride_bk + offs_bn[None, :] * stride_bn

    acc = tl.zeros((BLOCK_M, BLOCK_N), dtype=tl.float32)
    for kk in range(0, tl.cdiv(K, BLOCK_K)):
        a = tl.load(a_ptrs, mask=offs_k[None, :] < K - kk * BLOCK_K, other=0.0)
        b = tl.load(b_ptrs, mask=offs_k[:, None] < K - kk * BLOCK_K, other=0.0)
        acc = tl.dot(a, b, acc)
        a_ptrs += BLOCK_K * stride_ak
        b_ptrs += BLOCK_K * stride_bk

    c = acc.to(c_ptr.dtype.element_ty)
    offs_cm = pid_m * BLOCK_M + tl.arange(0, BLOCK_M)
    offs_cn = pid_n * BLOCK_N + tl.arange(0, BLOCK_N)
    c_ptrs = c_ptr + offs_cm[:, None] * stride_cm + offs_cn[None, :] * stride_cn
    mask = (offs_cm[:, None] < M) & (offs_cn[None, :] < N)
    tl.store(c_ptrs, c, mask=mask)

# config = {"BLOCK_K": 32, "BLOCK_M": 256, "BLOCK_N": 64, "GROUP_M": 8, "arch": "sm_100", "dtype": "fp8e5m2", "num_ctas": 2, "num_stages": 3, "num_warps": 4}
# arch = sm_100


// ===== COMPILED SASS (sm_100a) =====

	.target	sm_100a

	.elftype	@"ET_EXEC"


//--------------------- .note.nv.tkinfo           --------------------------
	.section	.note.nv.tkinfo,"",@"SHT_NOTE"
	.sectionflags	@"SHF_NOTE_NV_TKINFO"
	.tkinfo
        /*0018*/ 	.word	0x00000081
        /*0030*/ 	.string	""
        /*0030*/ 	.string	"ptxas-blackwell"
        /*0030*/ 	.string	"Cuda compilation tools, release 12.9, V12.9.86"
        /*0030*/ 	.string	"Build cuda_12.9.r12.9/compiler.36037853_0"
        /*0030*/ 	.string	"-v  -suppress-debug-info  -lineinfo  -arch sm_100a "



//--------------------- .note.nv.cuver            --------------------------
	.section	.note.nv.cuver,"",@"SHT_NOTE"
	.sectionflags	@"SHF_NOTE_NV_CUVER"
        /*0018*/ 	.short	0x0001
        /*001a*/ 	.short	0x0064
        /*001c*/ 	.short	0x0001
        /*001e*/ 	.short	0x0000
        /*0020*/ 	.short	0x0001
        /*0022*/ 	.short	0x0000


//--------------------- .nv.info                  --------------------------
	.section	.nv.info,"",@"SHT_CUDA_INFO"
	.align	4


	//----- nvinfo : EIATTR_REGCOUNT
	.align		4
        /*0000*/ 	.byte	0x04, 0x2f
        /*0002*/ 	.short	(.L_6 - .L_5)
	.align		4
.L_5:
        /*0004*/ 	.word	index@(matmul_kernel)
        /*0008*/ 	.word	0x0000009c


	//----- nvinfo : EIATTR_FRAME_SIZE
	.align		4
.L_6:
        /*000c*/ 	.byte	0x04, 0x11
        /*000e*/ 	.short	(.L_8 - .L_7)
	.align		4
.L_7:
        /*0010*/ 	.word	index@($__internal_2_$__cuda_sm10x_tcgen05_guardrail_trap_unallocated_columns_being_dealloced)
        /*0014*/ 	.word	0x00000000


	//----- nvinfo : EIATTR_FRAME_SIZE
	.align		4
.L_8:
        /*0018*/ 	.byte	0x04, 0x11
        /*001a*/ 	.short	(.L_10 - .L_9)
	.align		4
.L_9:
        /*001c*/ 	.word	index@($__internal_1_$__cuda_sm10x_tcgen05_guardrail_trap_phase_invalid_during_alloc)
        /*0020*/ 	.word	0x00000000


	//----- nvinfo : EIATTR_FRAME_SIZE
	.align		4
.L_10:
        /*0024*/ 	.byte	0x04, 0x11
        /*0026*/ 	.short	(.L_12 - .L_11)
	.align		4
.L_11:
        /*0028*/ 	.word	index@($__internal_0_$__cuda_sm10x_tcgen05_guardrail_trap_col_being_dealloced_not_returned_by_alloc)
        /*002c*/ 	.word	0x00000000


	//----- nvinfo : EIATTR_FRAME_SIZE
	.align		4
.L_12:
        /*0030*/ 	.byte	0x04, 0x11
        /*0032*/ 	.short	(.L_14 - .L_13)
	.align		4
.L_13:
        /*0034*/ 	.word	index@(matmul_kernel)
        /*0038*/ 	.word	0x00000000


	//----- nvinfo : EIATTR_MIN_STACK_SIZE
	.align		4
.L_14:
        /*003c*/ 	.byte	0x04, 0x12
        /*003e*/ 	.short	(.L_16 - .L_15)
	.align		4
.L_15:
        /*0040*/ 	.word	index@(matmul_kernel)
        /*0044*/ 	.word	0x00000000
.L_16:


//--------------------- .nv.info.matmul_kernel    --------------------------
	.section	.nv.info.matmul_kernel,"",@"SHT_CUDA_INFO"
	.sectionflags	@""
	.align	4


	//----- nvinfo : EIATTR_CUDA_API_VERSION
	.align		4
        /*0000*/ 	.byte	0x04, 0x37
        /*0002*/ 	.short	(.L_18 - .L_17)
.L_17:
        /*0004*/ 	.word	0x00000081


	//----- nvinfo : EIATTR_KPARAM_INFO
	.align		4
.L_18:
        /*0008*/ 	.byte	0x04, 0x17
        /*000a*/ 	.short	(.L_20 - .L_19)
.L_19:
        /*000c*/ 	.word	0x00000000
        /*0010*/ 	.short	0x000d
        /*0012*/ 	.short	0x0048
        /*0014*/ 	.byte	0x00, 0xf4, 0x21, 0x00


	//----- nvinfo : EIATTR_KPARAM_INFO
	.align		4
.L_20:
        /*0018*/ 	.byte	0x04, 0x17
        /*001a*/ 	.short	(.L_22 - .L_21)
.L_21:
        /*001c*/ 	.word	0x00000000
        /*0020*/ 	.short	0x000c
        /*0022*/ 	.short	0x0040
        /*0024*/ 	.byte	0x00, 0xf4, 0x21, 0x00


	//----- nvinfo : EIATTR_KPARAM_INFO
	.align		4
.L_22:
        /*0028*/ 	.byte	0x04, 0x17
        /*002a*/ 	.short	(.L_24 - .L_23)
.L_23:
        /*002c*/ 	.word	0x00000000
        /*0030*/ 	.short	0x000b
        /*0032*/ 	.short	0x0038
        /*0034*/ 	.byte	0x00, 0xf0, 0x11, 0x00


	//----- nvinfo : EIATTR_KPARAM_INFO
	.align		4
.L_24:
        /*0038*/ 	.byte	0x04, 0x17
        /*003a*/ 	.short	(.L_26 - .L_25)
.L_25:
        /*003c*/ 	.word	0x00000000
        /*0040*/ 	.short	0x000a
        /*0042*/ 	.short	0x0034
        /*0044*/ 	.byte	0x00, 0xf0, 0x11, 0x00


	//----- nvinfo : EIATTR_KPARAM_INFO
	.align		4
.L_26:
        /*0048*/ 	.byte	0x04, 0x17
        /*004a*/ 	.short	(.L_28 - .L_27)
.L_27:
        /*004c*/ 	.word	0x00000000
        /*0050*/ 	.short	0x0009
        /*0052*/ 	.short	0x0030
        /*0054*/ 	.byte	0x00, 0xf0, 0x11, 0x00


	//----- nvinfo : EIATTR_KPARAM_INFO
	.align		4
.L_28:
        /*0058*/ 	.byte	0x04, 0x17
        /*005a*/ 	.short	(.L_30 - .L_29)
.L_29:
        /*005c*/ 	.word	0x00000000
        /*0060*/ 	.short	0x0008
        /*0062*/ 	.short	0x002c
        /*0064*/ 	.byte	0x00, 0xf0, 0x11, 0x00


	//----- nvinfo : EIATTR_KPARAM_INFO
	.align		4
.L_30:
        /*0068*/ 	.byte	0x04, 0x17
        /*006a*/ 	.short	(.L_32 - .L_31)
.L_31:
        /*006c*/ 	.word	0x00000000
        /*0070*/ 	.short	0x0007
        /*0072*/ 	.short	0x0028
        /*0074*/ 	.byte	0x00, 0xf0, 0x11, 0x00


	//----- nvinfo : EIATTR_KPARAM_INFO
	.align		4
.L_32:
        /*0078*/ 	.byte	0x04, 0x17
        /*007a*/ 	.short	(.L_34 - .L_33)
.L_33:
        /*007c*/ 	.word	0x00000000
        /*0080*/ 	.short	0x0006
        /*0082*/ 	.short	0x0024
        /*0084*/ 	.byte	0x00, 0xf0, 0x11, 0x00


	//----- nvinfo : EIATTR_KPARAM_INFO
	.align		4
.L_34:
        /*0088*/ 	.byte	0x04, 0x17
        /*008a*/ 	.short	(.L_36 - .L_35)
.L_35:
        /*008c*/ 	.word	0x00000000
        /*0090*/ 	.short	0x0005
        /*0092*/ 	.short	0x0020
        /*0094*/ 	.byte	0x00, 0xf0, 0x11, 0x00


	//----- nvinfo : EIATTR_KPARAM_INFO
	.align		4
.L_36:
        /*0098*/ 	.byte	0x04, 0x17
        /*009a*/ 	.short	(.L_38 - .L_37)
.L_37:
        /*009c*/ 	.word	0x00000000
        /*00a0*/ 	.short	0x0004
        /*00a2*/ 	.short	0x001c
        /*00a4*/ 	.byte	0x00, 0xf0, 0x11, 0x00


	//----- nvinfo : EIATTR_KPARAM_INFO
	.align		4
.L_38:
        /*00a8*/ 	.byte	0x04, 0x17
        /*00aa*/ 	.short	(.L_40 - .L_39)
.L_39:
        /*00ac*/ 	.word	0x00000000
        /*00b0*/ 	.short	0x0003
        /*00b2*/ 	.short	0x0018
        /*00b4*/ 	.byte	0x00, 0xf0, 0x11, 0x00


	//----- nvinfo : EIATTR_KPARAM_INFO
	.align		4
.L_40:
        /*00b8*/ 	.byte	0x04, 0x17
        /*00ba*/ 	.short	(.L_42 - .L_41)
.L_41:
        /*00bc*/ 	.word	0x00000000
        /*00c0*/ 	.short	0x0002
        /*00c2*/ 	.short	0x0010
        /*00c4*/ 	.byte	0x00, 0xf4, 0x21, 0x00


	//----- nvinfo : EIATTR_KPARAM_INFO
	.align		4
.L_42:
        /*00c8*/ 	.byte	0x04, 0x17
        /*00ca*/ 	.short	(.L_44 - .L_43)
.L_43:
        /*00cc*/ 	.word	0x00000000
        /*00d0*/ 	.short	0x0001
        /*00d2*/ 	.short	0x0008
        /*00d4*/ 	.byte	0x00, 0xf4, 0x21, 0x00


	//----- nvinfo : EIATTR_KPARAM_INFO
	.align		4
.L_44:
        /*00d8*/ 	.byte	0x04, 0x17
        /*00da*/ 	.short	(.L_46 - .L_45)
.L_45:
        /*00dc*/ 	.word	0x00000000
        /*00e0*/ 	.short	0x0000
        /*00e2*/ 	.short	0x0000
        /*00e4*/ 	.byte	0x00, 0xf4, 0x21, 0x00


	//----- nvinfo : EIATTR_EXPLICIT_CLUSTER
	.align		4
.L_46:
        /*00e8*/ 	.byte	0x01, 0x3e
	.zero		2


	//----- nvinfo : EIATTR_CTA_PER_CLUSTER
	.align		4
        /*00ec*/ 	.byte	0x04, 0x3d
        /*00ee*/ 	.short	(.L_48 - .L_47)
.L_47:
        /*00f0*/ 	.word	0x00000002
        /*00f4*/ 	.word	0x00000001
        /*00f8*/ 	.word	0x00000001


	//----- nvinfo : EIATTR_AT_ENTRY_FRAGMENTS
	.align		4
.L_48:
        /*00fc*/ 	.byte	0x04, 0x4f
        /*00fe*/ 	.short	(.L_50 - .L_49)


	//   ....[0]....
.L_49:
        /*0100*/ 	.word	0x00000004


	//   ....[1]....
        /*0104*/ 	.word	0x00000005


	//----- nvinfo : EIATTR_RESERVED_SMEM_USED
	.align		4
.L_50:
        /*0108*/ 	.byte	0x01, 0x41
	.zero		2


	//----- nvinfo : EIATTR_SPARSE_MMA_MASK
	.align		4
        /*010c*/ 	.byte	0x03, 0x50
        /*010e*/ 	.short	0x0000


	//----- nvinfo : EIATTR_TCGEN05_2CTA_USED
	.align		4
        /*0110*/ 	.byte	0x01, 0x52
	.zero		2


	//----- nvinfo : EIATTR_MAXREG_COUNT
	.align		4
        /*0114*/ 	.byte	0x03, 0x1b
        /*0116*/ 	.short	0x00ff


	//----- nvinfo : EIATTR_NUM_BARRIERS
	.align		4
        /*0118*/ 	.byte	0x02, 0x4c
        /*011a*/ 	.byte	0x01
	.zero		1


	//----- nvinfo : EIATTR_INT_WARP_WIDE_INSTR_OFFSETS
	.align		4
        /*011c*/ 	.byte	0x04, 0x31
        /*011e*/ 	.short	(.L_52 - .L_51)


	//   ....[0]....
.L_51:
        /*0120*/ 	.word	0x000010a0


	//   ....[1]....
        /*0124*/ 	.word	0x000010d0


	//   ....[2]....
        /*0128*/ 	.word	0x00002e40


	//   ....[3]....
        /*012c*/ 	.word	0x00006760


	//   ....[4]....
        /*0130*/ 	.word	0x000067b0


	//----- nvinfo : EIATTR_COOP_GROUP_MASK_REGIDS
	.align		4
.L_52:
        /*0134*/ 	.byte	0x04, 0x29
        /*0136*/ 	.short	(.L_54 - .L_53)


	//   ....[0]....
.L_53:
        /*0138*/ 	.word	0xffffffff


	//   ....[1]....
        /*013c*/ 	.word	0xffffffff


	//   ....[2]....
        /*0140*/ 	.word	0xffffffff


	//   ....[3]....
        /*0144*/ 	.word	0xffffffff


	//----- nvinfo : EIATTR_COOP_GROUP_INSTR_OFFSETS
	.align		4
.L_54:
        /*0148*/ 	.byte	0x04, 0x28
        /*014a*/ 	.short	(.L_56 - .L_55)


	//   ....[0]....
.L_55:
        /*014c*/ 	.word	0x00000060


	//   ....[1]....
        /*0150*/ 	.word	0x00000660


	//   ....[2]....
        /*0154*/ 	.word	0x000065f0


	//   ....[3]....
        /*0158*/ 	.word	0x00006860


	//----- nvinfo : EIATTR_VRC_CTA_INIT_COUNT
	.align		4
.L_56:
        /*015c*/ 	.byte	0x02, 0x4a
        /*015e*/ 	.byte	0x80
	.zero		1


	//----- nvinfo : EIATTR_MBARRIER_INSTR_OFFSETS
	.align		4
        /*0160*/ 	.byte	0x04, 0x39
        /*0162*/ 	.short	(.L_58 - .L_57)


	//   ....[0]....
.L_57:
        /*0164*/ 	.word	0x000002e0
        /*0168*/ 	.word	0x00000007
        /*016c*/ 	.word	0x00000000
        /*0170*/ 	.short	0x010a
        /*0172*/ 	.byte	0xff
	.zero		1


	//   ....[1]....
        /*0174*/ 	.word	0x00000300
        /*0178*/ 	.word	0x00000007
        /*017c*/ 	.word	0x00000000
        /*0180*/ 	.short	0x010a
        /*0182*/ 	.byte	0xff
	.zero		1


	//   ....[2]....
        /*0184*/ 	.word	0x000004d0
        /*0188*/ 	.word	0x00000009
        /*018c*/ 	.word	0x00000000
        /*0190*/ 	.short	0x010a
        /*0192*/ 	.byte	0xff
	.zero		1


	//   ....[3]....
        /*0194*/ 	.word	0x000004f0
        /*0198*/ 	.word	0x00000009
        /*019c*/ 	.word	0x00000000
        /*01a0*/ 	.short	0x010a
        /*01a2*/ 	.byte	0xff
	.zero		1


	//   ....[4]....
        /*01a4*/ 	.word	0x000005e0
        /*01a8*/ 	.word	0x00000005
        /*01ac*/ 	.word	0x00000000
        /*01b0*/ 	.short	0x0101
        /*01b2*/ 	.byte	0xff
	.zero		1


	//   ....[5]....
        /*01b4*/ 	.word	0x00001280
        /*01b8*/ 	.word	0x000000ff
        /*01bc*/ 	.word	0x00000000
        /*01c0*/ 	.short	0x0100
        /*01c2*/ 	.byte	0x0b
	.zero		1


	//   ....[6]....
        /*01c4*/ 	.word	0x00002ea0
        /*01c8*/ 	.word	0x000000ff
        /*01cc*/ 	.word	0x00002808
        /*01d0*/ 	.short	0x0100
        /*01d2*/ 	.byte	0x0e
	.zero		1


	//   ....[7]....
        /*01d4*/ 	.word	0x000034b0
        /*01d8*/ 	.word	0x000000ff
        /*01dc*/ 	.word	0x00000000
        /*01e0*/ 	.short	0x010a
        /*01e2*/ 	.byte	0x0b
	.zero		1


	//   ....[8]....
        /*01e4*/ 	.word	0x000046b0
        /*01e8*/ 	.word	0x000000ff
        /*01ec*/ 	.word	0x00000000
        /*01f0*/ 	.short	0x010a
        /*01f2*/ 	.byte	0x0b
	.zero		1


	//   ....[9]....
        /*01f4*/ 	.word	0x000047e0
        /*01f8*/ 	.word	0x000000ff
        /*01fc*/ 	.word	0x00002800
        /*0200*/ 	.short	0x0108
        /*0202*/ 	.byte	0x0e
	.zero		1


	//   ....[10]....
        /*0204*/ 	.word	0x00004870
        /*0208*/ 	.word	0x000000ff
        /*020c*/ 	.word	0x00002808
        /*0210*/ 	.short	0x0108
        /*0212*/ 	.byte	0x0e
	.zero		1


	//   ....[11]....
        /*0214*/ 	.word	0x00006890
        /*0218*/ 	.word	0x00000007
        /*021c*/ 	.word	0x00000000
        /*0220*/ 	.short	0x010a
        /*0222*/ 	.byte	0xff
	.zero		1


	//   ....[12]....
        /*0224*/ 	.word	0x000068f0
        /*0228*/ 	.word	0x00000009
        /*022c*/ 	.word	0x00000000
        /*0230*/ 	.short	0x010a
        /*0232*/ 	.byte	0xff
	.zero		1


	//   ....[13]....
        /*0234*/ 	.word	0x00006940
        /*0238*/ 	.word	0x000000ff
        /*023c*/ 	.word	0x00000000
        /*0240*/ 	.short	0x010a
        /*0242*/ 	.byte	0x0b
	.zero		1


	//   ....[14]....
        /*0244*/ 	.word	0x00006970
        /*0248*/ 	.word	0x000000ff
        /*024c*/ 	.word	0x00000000
        /*0250*/ 	.short	0x010a
        /*0252*/ 	.byte	0x0b
	.zero		1


	//----- nvinfo : EIATTR_NUM_MBARRIERS
	.align		4
.L_58:
        /*0254*/ 	.byte	0x03, 0x38
        /*0256*/ 	.short	0x0002


	//----- nvinfo : EIATTR_EXIT_INSTR_OFFSETS
	.align		4
        /*0258*/ 	.byte	0x04, 0x1c
        /*025a*/ 	.short	(.L_60 - .L_59)


	//   ....[0]....
.L_59:
        /*025c*/ 	.word	0x00006870


	//----- nvinfo : EIATTR_REQNTID
	.align		4
.L_60:
        /*0260*/ 	.byte	0x04, 0x10
        /*0262*/ 	.short	(.L_62 - .L_61)
.L_61:
        /*0264*/ 	.word	0x00000080
        /*0268*/ 	.word	0x00000001
        /*026c*/ 	.word	0x00000001


	//----- nvinfo : EIATTR_CRS_STACK_SIZE
	.align		4
.L_62:
        /*0270*/ 	.byte	0x04, 0x1e
        /*0272*/ 	.short	(.L_64 - .L_63)
.L_63:
        /*0274*/ 	.word	0x00000000


	//----- nvinfo : EIATTR_CBANK_PARAM_SIZE
	.align		4
.L_64:
        /*0278*/ 	.byte	0x03, 0x19
        /*027a*/ 	.short	0x0050


	//----- nvinfo : EIATTR_PARAM_CBANK
	.align		4
        /*027c*/ 	.byte	0x04, 0x0a
        /*027e*/ 	.short	(.L_66 - .L_65)
	.align		4
.L_65:
        /*0280*/ 	.word	index@(.nv.constant0.matmul_kernel)
        /*0284*/ 	.short	0x0380
        /*0286*/ 	.short	0x0050


	//----- nvinfo : EIATTR_SW_WAR
	.align		4
.L_66:
        /*0288*/ 	.byte	0x04, 0x36
        /*028a*/ 	.short	(.L_68 - .L_67)
.L_67:
        /*028c*/ 	.word	0x00000008
.L_68:


//--------------------- .nv.compat                --------------------------
	.section	.nv.compat,"",@"SHT_CUDA_COMPAT_INFO"
	.align	4
        /*0000*/ 	.byte	0x02, 0x02, 0x02, 0x00, 0x02, 0x05, 0x05, 0x00, 0x02, 0x03, 0x00, 0x00, 0x02, 0x06, 0x01, 0x00


//--------------------- .nv.callgraph             --------------------------
	.section	.nv.callgraph,"",@"SHT_CUDA_CALLGRAPH"
	.align	4
	.sectionentsize	8
	.align		4
        /*0000*/ 	.word	0x00000000
	.align		4
        /*0004*/ 	.word	0xffffffff
	.align		4
        /*0008*/ 	.word	0x00000000
	.align		4
        /*000c*/ 	.word	0xfffffffe
	.align		4
        /*0010*/ 	.word	0x00000000
	.align		4
        /*0014*/ 	.word	0xfffffffd
	.align		4
        /*0018*/ 	.word	0x00000000
	.align		4
        /*001c*/ 	.word	0xfffffffc


//--------------------- .text.matmul_kernel       --------------------------
	.section	.text.matmul_kernel,"ax",@progbits
	.align	128
        .global         matmul_kernel
        .type           matmul_kernel,@function
        .size           matmul_kernel,(.L_x_28 - matmul_kernel)
        .other          matmul_kernel,@"STO_CUDA_ENTRY STV_DEFAULT"
matmul_kernel:
.text.matmul_kernel:
[----:B------:R-:W0:Y:S01]  /*0000*/  LDC R1, c[0x0][0x37c] ;  /* 0x0000df00ff017b82 */ /* 0x000e220000000800 */
[----:B------:R-:W1:Y:S01]  /*0010*/  S2R R118, SR_TID.X ;  /* 0x0000000000767919 */ /* 0x000e620000002100 */
[----:B------:R-:W2:Y:S01]  /*0020*/  LDCU.64 UR20, c[0x0][0x358] ;  /* 0x00006b00ff1477ac */ /* 0x000ea20008000a00 */
[----:B-1----:R-:W-:-:S13]  /*0030*/  ISETP.GE.U32.AND P1, PT, R118, 0x20, PT ;  /* 0x000000207600780c */ /* 0x002fda0003f26070 */
[----:B--2---:R-:W-:Y:S05]  /*0040*/  @P1 BRA `(.L_x_0) ;  /* 0x0000000400881947 */ /* 0x004fea0003800000 */
[----:B------:R-:W1:Y:S01]  /*0050*/  S2R R11, SR_CgaCtaId ;  /* 0x00000000000b7919 */ /* 0x000e620000008800 */
[----:B------:R-:W-:Y:S01]  /*0060*/  NOP ;  /* 0x0000000000007918 */ /* 0x000fe20000000000 */
[----:B------:R-:W-:-:S04]  /*0070*/  MOV R0, 0x40 ;  /* 0x0000004000007802 */ /* 0x000fc80000000f00 */
[----:B-1----:R-:W-:Y:S02]  /*0080*/  LEA R2, R11, R0, 0x18 ;  /* 0x000000000b027211 */ /* 0x002fe400078ec0ff */
[----:B------:R-:W-:-:S04]  /*0090*/  MOV R0, 0x400 ;  /* 0x0000040000007802 */ /* 0x000fc80000000f00 */
[----:B------:R-:W1:Y:S01]  /*00a0*/  LDS.U8 R2, [R2] ;  /* 0x0000000002027984 */ /* 0x000e620000000000 */
[----:B------:R-:W-:Y:S02]  /*00b0*/  LEA R0, R11, R0, 0x18 ;  /* 0x000000000b007211 */ /* 0x000fe400078ec0ff */
[----:B-1----:R-:W-:-:S13]  /*00c0*/  ISETP.NE.AND P0, PT, R2, RZ, PT ;  /* 0x000000ff0200720c */ /* 0x002fda0003f05270 */
[----:B------:R-:W-:Y:S05]  /*00d0*/  @P0 BRA `(.L_x_1) ;  /* 0x00000004004c0947 */ /* 0x000fea0003800000 */
[C---:B------:R-:W-:Y:S02]  /*00e0*/  LOP3.LUT R2, R11.reuse, 0x1, RZ, 0xc0, !PT ;  /* 0x000000010b027812 */ /* 0x040fe400078ec0ff */
[----:B------:R-:W-:Y:S02]  /*00f0*/  LOP3.LUT R5, R11, 0x1, RZ, 0x3c, !PT ;  /* 0x000000010b057812 */ /* 0x000fe400078e3cff */
[----:B------:R-:W-:-:S13]  /*0100*/  ISETP.NE.U32.AND P0, PT, R2, 0x1, PT ;  /* 0x000000010200780c */ /* 0x000fda0003f05070 */
[----:B------:R-:W-:Y:S05]  /*0110*/  @!P0 BRA `(.L_x_2) ;  /* 0x0000000000c08947 */ /* 0x000fea0003800000 */
[----:B------:R-:W-:Y:S01]  /*0120*/  ELECT P2, URZ, PT ;  /* 0x0000000000ff782f */ /* 0x000fe20003840000 */
[----:B------:R-:W-:-:S12]  /*0130*/  BSSY B0, `(.L_x_2) ;  /* 0x000002e000007945 */ /* 0x000fd80003800000 */
[----:B------:R-:W-:Y:S05]  /*0140*/  @!P2 BRA `(.L_x_3) ;  /* 0x0000000000b0a947 */ /* 0x000fea0003800000 */
[----:B------:R-:W-:-:S05]  /*0150*/  UMOV UR4, 0x2 ;  /* 0x0000000200047882 */ /* 0x000fca0000000000 */
[----:B------:R-:W-:Y:S04]  /*0160*/  DEPBAR.LE SB1, 0x36 ;  /* 0x00009d800000791a */ /* 0x000fe80000000000 */
[----:B------:R-:W1:Y:S02]  /*0170*/  UTCATOMSWS.2CTA.FIND_AND_SET.ALIGN UP0, UR4, UR4 ;  /* 0x00000004000475e3 */ /* 0x000e640008200800 */
[----:B-1----:R-:W-:Y:S01]  /*0180*/  PLOP3.LUT P2, PT, PT, PT, UP0, 0x80, 0x8 ;  /* 0x000000000008781c */ /* 0x002fe20003f4f008 */
[----:B------:R-:W-:-:S03]  /*0190*/  IMAD.U32 R4, RZ, RZ, UR4 ;  /* 0x00000004ff047e24 */ /* 0x000fc6000f8e00ff */
[----:B------:R-:W-:-:S04]  /*01a0*/  SEL R2, RZ, 0xffffffff, !P2 ;  /* 0xffffffffff027807 */ /* 0x000fc80005000000 */
[----:B------:R-:W-:-:S13]  /*01b0*/  ISETP.NE.AND P2, PT, R2, RZ, PT ;  /* 0x000000ff0200720c */ /* 0x000fda0003f45270 */
[----:B------:R-:W-:Y:S05]  /*01c0*/  @P2 BRA `(.L_x_4) ;  /* 0x0000000000242947 */ /* 0x000fea0003800000 */
.L_x_5:
[----:B------:R-:W-:Y:S05]  /*01d0*/  NANOSLEEP 0x64 ;  /* 0x000000640000795d */ /* 0x000fea0003800000 */
[----:B------:R-:W-:-:S05]  /*01e0*/  UMOV UR4, 0x2 ;  /* 0x0000000200047882 */ /* 0x000fca0000000000 */
[----:B------:R-:W-:Y:S04]  /*01f0*/  DEPBAR.LE SB1, 0x36 ;  /* 0x00009d800000791a */ /* 0x000fe80000000000 */
[----:B------:R-:W1:Y:S02]  /*0200*/  UTCATOMSWS.2CTA.FIND_AND_SET.ALIGN UP0, UR4, UR4 ;  /* 0x00000004000475e3 */ /* 0x000e640008200800 */
[----:B-1----:R-:W-:Y:S01]  /*0210*/  PLOP3.LUT P2, PT, PT, PT, UP0, 0x80, 0x8 ;  /* 0x000000000008781c */ /* 0x002fe20003f4f008 */
[----:B------:R-:W-:-:S03]  /*0220*/  IMAD.U32 R4, RZ, RZ, UR4 ;  /* 0x00000004ff047e24 */ /* 0x000fc6000f8e00ff */
[----:B------:R-:W-:-:S04]  /*0230*/  SEL R2, RZ, 0xffffffff, !P2 ;  /* 0xffffffffff027807 */ /* 0x000fc80005000000 */
[----:B------:R-:W-:-:S13]  /*0240*/  ISETP.NE.AND P2, PT, R2, RZ, PT ;  /* 0x000000ff0200720c */ /* 0x000fda0003f45270 */
[----:B------:R-:W-:Y:S05]  /*0250*/  @!P2 BRA `(.L_x_5) ;  /* 0xfffffffc00dca947 */ /* 0x000fea000383ffff */
.L_x_4:
[----:B------:R-:W-:Y:S01]  /*0260*/  MOV R2, 0x60 ;  /* 0x0000006000027802 */ /* 0x000fe20000000f00 */
[----:B------:R-:W-:Y:S01]  /*0270*/  IMAD.MOV.U32 R10, RZ, RZ, 0x4 ;  /* 0x00000004ff0a7424 */ /* 0x000fe200078e00ff */
[----:B------:R-:W-:Y:S01]  /*0280*/  MOV R3, 0x58 ;  /* 0x0000005800037802 */ /* 0x000fe20000000f00 */
[----:B------:R-:W-:Y:S01]  /*0290*/  IMAD.MOV.U32 R13, RZ, RZ, 0x3 ;  /* 0x00000003ff0d7424 */ /* 0x000fe200078e00ff */
[C---:B------:R-:W-:Y:S02]  /*02a0*/  LEA R6, R11.reuse, R2, 0x18 ;  /* 0x000000020b067211 */ /* 0x040fe400078ec0ff */
[----:B------:R-:W-:-:S03]  /*02b0*/  LEA R7, R11, R3, 0x18 ;  /* 0x000000030b077211 */ /* 0x000fc600078ec0ff */
[----:B------:R-:W1:Y:S02]  /*02c0*/  LDS R2, [R6] ;  /* 0x0000000006027984 */ /* 0x000e640000000800 */
[----:B-1----:R-:W-:-:S04]  /*02d0*/  IMAD.U32 R2, R2, -0x80000000, RZ ;  /* 0x8000000002027824 */ /* 0x002fc800078e00ff */
[----:B------:R-:W1:Y:S02]  /*02e0*/  SYNCS.PHASECHK.TRANS64.TRYWAIT P2, [R7+URZ], R2 ;  /* 0x00000002070075a7 */ /* 0x000e6400080411ff */
[----:B-1----:R-:W-:Y:S05]  /*02f0*/  @P2 BRA `(.L_x_6) ;  /* 0x0000000000082947 */ /* 0x002fea0003800000 */
[----:B------:R-:W1:Y:S02]  /*0300*/  SYNCS.PHASECHK.TRANS64.TRYWAIT P2, [R7+URZ], R2 ;  /* 0x00000002070075a7 */ /* 0x000e6400080411ff */
[----:B-1----:R-:W-:Y:S05]  /*0310*/  @!P2 BRA `(.L_x_7) ;  /* 0x000000640058a947 */ /* 0x002fea0003800000 */
.L_x_6:
[C---:B------:R-:W-:Y:S01]  /*0320*/  PRMT R9, R5.reuse, 0x654, R7 ;  /* 0x0000065405097816 */ /* 0x040fe20000000007 */
[C---:B-1----:R-:W-:Y:S01]  /*0330*/  IMAD.SHL.U32 R3, R4.reuse, 0x20, RZ ;  /* 0x0000002004037824 */ /* 0x042fe200078e00ff */
[----:B------:R-:W-:Y:S01]  /*0340*/  PRMT R8, R5, 0x654, R0 ;  /* 0x0000065405087816 */ /* 0x000fe20000000000 */
[----:B------:R-:W-:Y:S01]  /*0350*/  IMAD.MOV.U32 R12, RZ, RZ, 0x1 ;  /* 0x00000001ff0c7424 */ /* 0x000fe200078e00ff */
[----:B------:R1:W-:Y:S01]  /*0360*/  SYNCS.ARRIVE.TRANS64.RED RZ, [R9+URZ], R10 ;  /* 0x0000000a09ff79a7 */ /* 0x0003e200080004ff */
[----:B------:R-:W-:Y:S01]  /*0370*/  VIADD R7, R4, 0x10 ;  /* 0x0000001004077836 */ /* 0x000fe20000000000 */
[----:B------:R2:W-:Y:S01]  /*0380*/  STS [R0], R3 ;  /* 0x0000000300007388 */ /* 0x0005e20000000800 */
[----:B------:R-:W-:-:S03]  /*0390*/  SHF.L.U32 R2, R13, R4, RZ ;  /* 0x000000040d027219 */ /* 0x000fc600000006ff */
[----:B------:R-:W-:Y:S01]  /*03a0*/  SHF.L.U32 R7, R12, R7, RZ ;  /* 0x000000070c077219 */ /* 0x000fe200000006ff */
[----:B------:R2:W-:Y:S01]  /*03b0*/  STAS [R8.64], R4 ;  /* 0x0000000408007dbd */ /* 0x0005e2000c0008ff */
[----:B-1----:R-:W-:Y:S02]  /*03c0*/  MOV R10, 0x50 ;  /* 0x00000050000a7802 */ /* 0x002fe40000000f00 */
[----:B------:R-:W-:Y:S02]  /*03d0*/  LOP3.LUT R2, R7, R2, RZ, 0xfc, !PT ;  /* 0x0000000207027212 */ /* 0x000fe400078efcff */
[----:B------:R-:W-:-:S05]  /*03e0*/  LEA R7, R11, R10, 0x18 ;  /* 0x0000000a0b077211 */ /* 0x000fca00078ec0ff */
[----:B------:R2:W-:Y:S04]  /*03f0*/  ATOMS.OR RZ, [R7], R2 ;  /* 0x0000000207ff738c */ /* 0x0005e80003000000 */
[----:B------:R2:W-:Y:S02]  /*0400*/  ATOMS.XOR RZ, [R6], R12 ;  /* 0x0000000c06ff738c */ /* 0x0005e40003800000 */
.L_x_3:
[----:B------:R-:W-:Y:S05]  /*0410*/  BSYNC B0 ;  /* 0x0000000000007941 */ /* 0x000fea0003800000 */
.L_x_2:
[----:B------:R-:W-:Y:S05]  /*0420*/  @P0 BRA `(.L_x_8) ;  /* 0x0000000000880947 */ /* 0x000fea0003800000 */
[----:B------:R-:W-:Y:S05]  /*0430*/  WARPSYNC.ALL ;  /* 0x0000000000007948 */ /* 0x000fea0003800000 */
[----:B------:R-:W-:Y:S01]  /*0440*/  NOP ;  /* 0x0000000000007918 */ /* 0x000fe20000000000 */
[----:B------:R-:W-:-:S13]  /*0450*/  ELECT P0, URZ, PT ;  /* 0x0000000000ff782f */ /* 0x000fda0003800000 */
[----:B------:R-:W-:Y:S05]  /*0460*/  @!P0 BRA `(.L_x_8) ;  /* 0x0000000000788947 */ /* 0x000fea0003800000 */
[----:B--2---:R-:W-:Y:S02]  /*0470*/  MOV R2, 0x60 ;  /* 0x0000006000027802 */ /* 0x004fe40000000f00 */
[----:B------:R-:W-:Y:S02]  /*0480*/  MOV R4, 0x58 ;  /* 0x0000005800047802 */ /* 0x000fe40000000f00 */
        /* <DEDUP_REMOVED lines=8> */
.L_x_9:
[----:B------:R-:W2:Y:S01]  /*0510*/  LDS R2, [R0] ;  /* 0x0000000000027984 */ /* 0x000ea20000000800 */
[----:B------:R-:W-:Y:S01]  /*0520*/  IMAD.MOV.U32 R7, RZ, RZ, 0x3 ;  /* 0x00000003ff077424 */ /* 0x000fe200078e00ff */
[----:B------:R-:W-:Y:S01]  /*0530*/  PRMT R5, R5, 0x654, R9 ;  /* 0x0000065405057816 */ /* 0x000fe20000000009 */
[----:B------:R-:W-:Y:S02]  /*0540*/  IMAD.MOV.U32 R13, RZ, RZ, 0x1 ;  /* 0x00000001ff0d7424 */ /* 0x000fe400078e00ff */
[C---:B-12---:R-:W-:Y:S02]  /*0550*/  IMAD.SHL.U32 R3, R2.reuse, 0x20, RZ ;  /* 0x0000002002037824 */ /* 0x046fe400078e00ff */
[----:B------:R-:W-:Y:S01]  /*0560*/  VIADD R4, R2, 0x10 ;  /* 0x0000001002047836 */ /* 0x000fe20000000000 */
[----:B------:R-:W-:Y:S02]  /*0570*/  SHF.L.U32 R2, R7, R2, RZ ;  /* 0x0000000207027219 */ /* 0x000fe400000006ff */
[----:B------:R1:W-:Y:S02]  /*0580*/  STS [R0], R3 ;  /* 0x0000000300007388 */ /* 0x0003e40000000800 */
[----:B------:R-:W-:-:S02]  /*0590*/  SHF.L.U32 R7, R13, R4, RZ ;  /* 0x000000040d077219 */ /* 0x000fc400000006ff */
[----:B------:R-:W-:Y:S02]  /*05a0*/  MOV R4, 0x50 ;  /* 0x0000005000047802 */ /* 0x000fe40000000f00 */
[----:B------:R-:W-:Y:S02]  /*05b0*/  LOP3.LUT R2, R7, R2, RZ, 0xfc, !PT ;  /* 0x0000000207027212 */ /* 0x000fe400078efcff */
[----:B------:R-:W-:-:S05]  /*05c0*/  LEA R11, R11, R4, 0x18 ;  /* 0x000000040b0b7211 */ /* 0x000fca00078ec0ff */
[----:B------:R1:W-:Y:S01]  /*05d0*/  ATOMS.OR RZ, [R11], R2 ;  /* 0x000000020bff738c */ /* 0x0003e20003000000 */
[----:B------:R1:W-:Y:S03]  /*05e0*/  SYNCS.ARRIVE.TRANS64.RED.A1T0 RZ, [R5+URZ], RZ ;  /* 0x000000ff05ff79a7 */ /* 0x0003e600081004ff */
[----:B------:R1:W-:Y:S01]  /*05f0*/  ATOMS.XOR RZ, [R6], R13 ;  /* 0x0000000d06ff738c */ /* 0x0003e20003800000 */
[----:B------:R-:W-:Y:S05]  /*0600*/  BRA `(.L_x_8) ;  /* 0x0000000000107947 */ /* 0x000fea0003800000 */
.L_x_1:
[----:B------:R-:W-:Y:S01]  /*0610*/  IMAD.MOV.U32 R3, RZ, RZ, -0x1 ;  /* 0xffffffffff037424 */ /* 0x000fe200078e00ff */
[----:B------:R-:W-:-:S04]  /*0620*/  MOV R2, 0x650 ;  /* 0x0000065000027802 */ /* 0x000fc80000000f00 */
[----:B------:R1:W-:Y:S03]  /*0630*/  STS [R0], R3 ;  /* 0x0000000300007388 */ /* 0x0003e60000000800 */
[----:B01----:R-:W-:Y:S05]  /*0640*/  CALL.REL.NOINC `($__internal_1_$__cuda_sm10x_tcgen05_guardrail_trap_phase_invalid_during_alloc) ;  /* 0x0000006000e07944 */ /* 0x003fea0003c00000 */
.L_x_8:
[----:B------:R-:W-:Y:S05]  /*0650*/  WARPSYNC.ALL ;  /* 0x0000000000007948 */ /* 0x000fea0003800000 */
[----:B------:R-:W-:Y:S01]  /*0660*/  NOP ;  /* 0x0000000000007918 */ /* 0x000fe20000000000 */
.L_x_0:
[----:B-1----:R-:W1:Y:S08]  /*0670*/  LDC.64 R10, c[0x0][0x398] ;  /* 0x0000e600ff0a7b82 */ /* 0x002e700000000a00 */
[----:B------:R-:W3:Y:S02]  /*0680*/  S2UR UR5, SR_CgaSize ;  /* 0x00000000000579c3 */ /* 0x000ee40000008a00 */
[----:B---3--:R-:W-:-:S12]  /*0690*/  UIMAD UR5, UR5, -0xa0, URZ ;  /* 0xffffff60050578a4 */ /* 0x008fd8000f8e02ff */
[----:B------:R-:W3:Y:S01]  /*06a0*/  LDCU UR5, c[0x0][UR5+0x2b0] ;  /* 0x00005600050577ac */ /* 0x000ee20008000800 */
[----:B------:R-:W4:Y:S01]  /*06b0*/  S2R R97, SR_CgaCtaId ;  /* 0x0000000000617919 */ /* 0x000f220000008800 */
[----:B------:R-:W-:Y:S02]  /*06c0*/  LOP3.LUT R19, R118, 0x7f, RZ, 0xc0, !PT ;  /* 0x0000007f76137812 */ /* 0x000fe400078ec0ff */
[----:B------:R-:W-:Y:S01]  /*06d0*/  SHF.R.U32.HI R92, RZ, 0x5, R118 ;  /* 0x00000005ff5c7819 */ /* 0x000fe20000011676 */
[----:B------:R-:W2:Y:S01]  /*06e0*/  LDCU.128 UR16, c[0x0][0x380] ;  /* 0x00007000ff1077ac */ /* 0x000ea20008000c00 */
[----:B------:R-:W5:Y:S08]  /*06f0*/  S2UR UR4, SR_CTAID.X ;  /* 0x00000000000479c3 */ /* 0x000f700000002500 */
[----:B------:R-:W0:Y:S01]  /*0700*/  LDC.64 R64, c[0x0][0x3a8] ;  /* 0x0000ea00ff407b82 */ /* 0x000e220000000a00 */
[----:B-12---:R-:W-:Y:S01]  /*0710*/  VIADD R0, R11, 0x3f ;  /* 0x0000003f0b007836 */ /* 0x006fe20000000000 */
[----:B------:R-:W-:-:S04]  /*0720*/  IABS R12, R11 ;  /* 0x0000000b000c7213 */ /* 0x000fc80000000000 */
[----:B------:R-:W-:Y:S02]  /*0730*/  SHF.R.S32.HI R3, RZ, 0x1f, R0 ;  /* 0x0000001fff037819 */ /* 0x000fe40000011400 */
[----:B-----5:R-:W-:Y:S01]  /*0740*/  I2FP.F32.U32 R5, UR4 ;  /* 0x0000000400057c45 */ /* 0x020fe20008201000 */
[----:B------:R-:W1:Y:S01]  /*0750*/  S2UR UR4, SR_CgaCtaId ;  /* 0x00000000000479c3 */ /* 0x000e620000008800 */
[----:B------:R-:W-:-:S03]  /*0760*/  LEA.HI R3, R3, R0, RZ, 0x6 ;  /* 0x0000000003037211 */ /* 0x000fc600078f30ff */
[----:B---3--:R-:W-:Y:S01]  /*0770*/  FMUL R5, R5, UR5 ;  /* 0x0000000505057c20 */ /* 0x008fe20008400000 */
[----:B------:R-:W-:Y:S01]  /*0780*/  SHF.R.S32.HI R3, RZ, 0x6, R3 ;  /* 0x00000006ff037819 */ /* 0x000fe20000011403 */
[----:B------:R-:W2:Y:S04]  /*0790*/  LDCU UR5, c[0x0][0x3a4] ;  /* 0x00007480ff0577ac */ /* 0x000ea80008000800 */
[----:B------:R-:W-:Y:S01]  /*07a0*/  IMAD.SHL.U32 R4, R3, 0x8, RZ ;  /* 0x0000000803047824 */ /* 0x000fe200078e00ff */
[----:B------:R-:W-:Y:S04]  /*07b0*/  F2I.U32.TRUNC.NTZ R5, R5 ;  /* 0x0000000500057305 */ /* 0x000fe8000020f000 */
[----:B------:R-:W-:-:S04]  /*07c0*/  IABS R7, R4 ;  /* 0x0000000400077213 */ /* 0x000fc80000000000 */
[----:B------:R-:W3:Y:S08]  /*07d0*/  I2F.RP R0, R7 ;  /* 0x0000000700007306 */ /* 0x000ef00000209400 */
[----:B---3--:R-:W3:Y:S02]  /*07e0*/  MUFU.RCP R0, R0 ;  /* 0x0000000000007308 */ /* 0x008ee40000001000 */
[----:B---3--:R-:W-:Y:S01]  /*07f0*/  VIADD R2, R0, 0xffffffe ;  /* 0x0ffffffe00027836 */ /* 0x008fe20000000000 */
[----:B------:R-:W-:-:S05]  /*0800*/  IABS R0, R5 ;  /* 0x0000000500007213 */ /* 0x000fca0000000000 */
[----:B------:R3:W5:Y:S02]  /*0810*/  F2I.FTZ.U32.TRUNC.NTZ R3, R2 ;  /* 0x0000000200037305 */ /* 0x000764000021f000 */
[----:B---3--:R-:W-:Y:S02]  /*0820*/  IMAD.MOV.U32 R2, RZ, RZ, RZ ;  /* 0x000000ffff027224 */ /* 0x008fe400078e00ff */
[----:B-----5:R-:W-:-:S04]  /*0830*/  IMAD.MOV R6, RZ, RZ, -R3 ;  /* 0x000000ffff067224 */ /* 0x020fc800078e0a03 */
[----:B------:R-:W-:Y:S01]  /*0840*/  IMAD R9, R6, R7, RZ ;  /* 0x0000000706097224 */ /* 0x000fe200078e02ff */
[----:B------:R-:W-:-:S03]  /*0850*/  IABS R6, R4 ;  /* 0x0000000400067213 */ /* 0x000fc60000000000 */
[----:B------:R-:W-:-:S04]  /*0860*/  IMAD.HI.U32 R3, R3, R9, R2 ;  /* 0x0000000903037227 */ /* 0x000fc800078e0002 */
[----:B------:R-:W-:Y:S02]  /*0870*/  IMAD.MOV R2, RZ, RZ, -R6 ;  /* 0x000000ffff027224 */ /* 0x000fe400078e0a06 */
[----:B------:R-:W-:-:S04]  /*0880*/  IMAD.HI.U32 R3, R3, R0, RZ ;  /* 0x0000000003037227 */ /* 0x000fc800078e00ff */
[----:B------:R-:W-:Y:S01]  /*0890*/  IMAD R0, R3, R2, R0 ;  /* 0x0000000203007224 */ /* 0x000fe200078e0200 */
[----:B------:R-:W-:Y:S04]  /*08a0*/  BAR.SYNC.DEFER_BLOCKING 0x0 ;  /* 0x0000000000007b1d */ /* 0x000fe80000010000 */
[----:B------:R-:W-:-:S13]  /*08b0*/  ISETP.GT.U32.AND P2, PT, R7, R0, PT ;  /* 0x000000000700720c */ /* 0x000fda0003f44070 */
[----:B------:R-:W-:Y:S02]  /*08c0*/  @!P2 IMAD.IADD R0, R0, 0x1, -R7 ;  /* 0x000000010000a824 */ /* 0x000fe400078e0a07 */
[----:B------:R-:W-:Y:S01]  /*08d0*/  @!P2 VIADD R3, R3, 0x1 ;  /* 0x000000010303a836 */ /* 0x000fe20000000000 */
[----:B------:R-:W-:Y:S02]  /*08e0*/  ISETP.NE.AND P2, PT, R4, RZ, PT ;  /* 0x000000ff0400720c */ /* 0x000fe40003f45270 */
[----:B------:R-:W-:Y:S02]  /*08f0*/  ISETP.GE.U32.AND P0, PT, R0, R7, PT ;  /* 0x000000070000720c */ /* 0x000fe40003f06070 */
[----:B------:R-:W-:-:S04]  /*0900*/  LOP3.LUT R0, R5, R4, RZ, 0x3c, !PT ;  /* 0x0000000405007212 */ /* 0x000fc800078e3cff */
[----:B------:R-:W-:Y:S01]  /*0910*/  ISETP.GE.AND P3, PT, R0, RZ, PT ;  /* 0x000000ff0000720c */ /* 0x000fe20003f66270 */
[----:B------:R-:W-:-:S06]  /*0920*/  VIADD R0, R10, 0xff ;  /* 0x000000ff0a007836 */ /* 0x000fcc0000000000 */
[----:B------:R-:W-:-:S04]  /*0930*/  @P0 VIADD R3, R3, 0x1 ;  /* 0x0000000103030836 */ /* 0x000fc80000000000 */
[----:B------:R-:W-:Y:S01]  /*0940*/  IMAD.MOV.U32 R2, RZ, RZ, R3 ;  /* 0x000000ffff027224 */ /* 0x000fe200078e0003 */
[----:B------:R-:W-:-:S03]  /*0950*/  SHF.R.S32.HI R3, RZ, 0x1f, R0 ;  /* 0x0000001fff037819 */ /* 0x000fc60000011400 */
[----:B------:R-:W-:Y:S01]  /*0960*/  @!P3 IMAD.MOV R2, RZ, RZ, -R2 ;  /* 0x000000ffff02b224 */ /* 0x000fe200078e0a02 */
[----:B------:R-:W-:Y:S02]  /*0970*/  @!P2 LOP3.LUT R2, RZ, R4, RZ, 0x33, !PT ;  /* 0x00000004ff02a212 */ /* 0x000fe400078e33ff */
[----:B------:R-:W-:-:S03]  /*0980*/  LEA.HI R3, R3, R0, RZ, 0x8 ;  /* 0x0000000003037211 */ /* 0x000fc600078f40ff */
[----:B------:R-:W-:Y:S02]  /*0990*/  IMAD.SHL.U32 R8, R2, 0x8, RZ ;  /* 0x0000000802087824 */ /* 0x000fe400078e00ff */
[----:B------:R-:W-:-:S03]  /*09a0*/  IMAD.MOV R2, RZ, RZ, -R2 ;  /* 0x000000ffff027224 */ /* 0x000fc600078e0a02 */
[----:B------:R-:W-:Y:S01]  /*09b0*/  LEA.HI.SX32 R3, R3, -R8, 0x18 ;  /* 0x8000000803037211 */ /* 0x000fe200078fc2ff */
[----:B------:R-:W-:-:S03]  /*09c0*/  IMAD R14, R4, R2, R5 ;  /* 0x00000002040e7224 */ /* 0x000fc600078e0205 */
[----:B------:R-:W-:Y:S02]  /*09d0*/  VIMNMX R13, PT, PT, R3, 0x8, PT ;  /* 0x00000008030d7848 */ /* 0x000fe40003fe0100 */
[----:B------:R-:W-:Y:S02]  /*09e0*/  IABS R9, R14 ;  /* 0x0000000e00097213 */ /* 0x000fe40000000000 */
[-C--:B------:R-:W-:Y:S02]  /*09f0*/  IABS R7, R13.reuse ;  /* 0x0000000d00077213 */ /* 0x080fe40000000000 */
[----:B------:R-:W-:Y:S02]  /*0a00*/  IABS R4, R13 ;  /* 0x0000000d00047213 */ /* 0x000fe40000000000 */
[----:B------:R-:W3:Y:S08]  /*0a10*/  I2F.RP R0, R7 ;  /* 0x0000000700007306 */ /* 0x000ef00000209400 */
[----:B---3--:R-:W3:Y:S02]  /*0a20*/  MUFU.RCP R0, R0 ;  /* 0x0000000000007308 */ /* 0x008ee40000001000 */
[----:B---3--:R-:W-:-:S02]  /*0a30*/  VIADD R3, R0, 0xffffffe ;  /* 0x0ffffffe00037836 */ /* 0x008fc40000000000 */
[----:B------:R-:W-:-:S04]  /*0a40*/  IMAD.MOV R0, RZ, RZ, -R4 ;  /* 0x000000ffff007224 */ /* 0x000fc800078e0a04 */
[----:B------:R-:W3:Y:S02]  /*0a50*/  F2I.FTZ.U32.TRUNC.NTZ R3, R3 ;  /* 0x0000000300037305 */ /* 0x000ee4000021f000 */
[----:B---3--:R-:W-:-:S04]  /*0a60*/  IMAD.MOV R6, RZ, RZ, -R3 ;  /* 0x000000ffff067224 */ /* 0x008fc800078e0a03 */
[----:B------:R-:W-:Y:S01]  /*0a70*/  IMAD.MOV.U32 R2, RZ, RZ, R6 ;  /* 0x000000ffff027224 */ /* 0x000fe200078e0006 */
[----:B------:R-:W-:-:S03]  /*0a80*/  IABS R6, R10 ;  /* 0x0000000a00067213 */ /* 0x000fc60000000000 */
[----:B------:R-:W-:Y:S01]  /*0a90*/  IMAD R5, R2, R7, RZ ;  /* 0x0000000702057224 */ /* 0x000fe200078e02ff */
[----:B------:R-:W3:Y:S01]  /*0aa0*/  I2F.RP R4, R6 ;  /* 0x0000000600047306 */ /* 0x000ee20000209400 */
[----:B------:R-:W-:-:S04]  /*0ab0*/  IMAD.MOV.U32 R2, RZ, RZ, RZ ;  /* 0x000000ffff027224 */ /* 0x000fc800078e00ff */
[----:B------:R-:W-:-:S06]  /*0ac0*/  IMAD.HI.U32 R2, R3, R5, R2 ;  /* 0x0000000503027227 */ /* 0x000fcc00078e0002 */
[----:B------:R-:W-:-:S04]  /*0ad0*/  IMAD.HI.U32 R2, R2, R9, RZ ;  /* 0x0000000902027227 */ /* 0x000fc800078e00ff */
[----:B------:R-:W-:Y:S01]  /*0ae0*/  IMAD R0, R2, R0, R9 ;  /* 0x0000000002007224 */ /* 0x000fe200078e0209 */
[----:B---3--:R-:W3:Y:S04]  /*0af0*/  MUFU.RCP R4, R4 ;  /* 0x0000000400047308 */ /* 0x008ee80000001000 */
[----:B------:R-:W-:-:S13]  /*0b00*/  ISETP.GT.U32.AND P2, PT, R7, R0, PT ;  /* 0x000000000700720c */ /* 0x000fda0003f44070 */
[----:B------:R-:W-:Y:S02]  /*0b10*/  @!P2 IMAD.IADD R0, R0, 0x1, -R7 ;  /* 0x000000010000a824 */ /* 0x000fe400078e0a07 */
[----:B------:R-:W-:Y:S01]  /*0b20*/  @!P2 VIADD R2, R2, 0x1 ;  /* 0x000000010202a836 */ /* 0x000fe20000000000 */
[----:B------:R-:W-:Y:S01]  /*0b30*/  ISETP.NE.AND P2, PT, R13, RZ, PT ;  /* 0x000000ff0d00720c */ /* 0x000fe20003f45270 */
[----:B---3--:R-:W-:Y:S01]  /*0b40*/  VIADD R3, R4, 0xffffffe ;  /* 0x0ffffffe04037836 */ /* 0x008fe20000000000 */
[----:B------:R-:W-:Y:S01]  /*0b50*/  ISETP.GE.U32.AND P0, PT, R0, R7, PT ;  /* 0x000000070000720c */ /* 0x000fe20003f06070 */
[----:B------:R-:W3:Y:S01]  /*0b60*/  I2F.RP R4, R12 ;  /* 0x0000000c00047306 */ /* 0x000ee20000209400 */
[----:B------:R-:W-:-:S04]  /*0b70*/  LOP3.LUT R0, R14, R13, RZ, 0x3c, !PT ;  /* 0x0000000d0e007212 */ /* 0x000fc800078e3cff */
[----:B------:R-:W-:-:S03]  /*0b80*/  ISETP.GE.AND P3, PT, R0, RZ, PT ;  /* 0x000000ff0000720c */ /* 0x000fc60003f66270 */
[----:B------:R-:W5:Y:S04]  /*0b90*/  F2I.FTZ.U32.TRUNC.NTZ R3, R3 ;  /* 0x0000000300037305 */ /* 0x000f68000021f000 */
[----:B------:R-:W-:-:S04]  /*0ba0*/  @P0 VIADD R2, R2, 0x1 ;  /* 0x0000000102020836 */ /* 0x000fc80000000000 */
[----:B------:R-:W-:Y:S01]  /*0bb0*/  IMAD.MOV.U32 R9, RZ, RZ, R2 ;  /* 0x000000ffff097224 */ /* 0x000fe200078e0002 */
[----:B------:R-:W-:Y:S01]  /*0bc0*/  MOV R2, 0x400 ;  /* 0x0000040000027802 */ /* 0x000fe20000000f00 */
[----:B---3--:R-:W3:Y:S02]  /*0bd0*/  MUFU.RCP R4, R4 ;  /* 0x0000000400047308 */ /* 0x008ee40000001000 */
[----:B------:R-:W-:Y:S01]  /*0be0*/  @!P3 IMAD.MOV R9, RZ, RZ, -R9 ;  /* 0x000000ffff09b224 */ /* 0x000fe200078e0a09 */
[----:B------:R-:W-:Y:S02]  /*0bf0*/  @!P2 LOP3.LUT R9, RZ, R13, RZ, 0x33, !PT ;  /* 0x0000000dff09a212 */ /* 0x000fe400078e33ff */
[----:B------:R-:W-:Y:S01]  /*0c00*/  R2UR UR14, R2 ;  /* 0x00000000020e72ca */ /* 0x000fe200000e0000 */
[----:B----4-:R-:W-:Y:S01]  /*0c10*/  IMAD.SHL.U32 R2, R97, 0x80, RZ ;  /* 0x0000008061027824 */ /* 0x010fe200078e00ff */
[----:B------:R-:W-:Y:S01]  /*0c20*/  ISETP.NE.U32.AND P3, PT, R19, RZ, PT ;  /* 0x000000ff1300720c */ /* 0x000fe20003f65070 */
[----:B------:R-:W-:-:S03]  /*0c30*/  IMAD.MOV R0, RZ, RZ, -R9 ;  /* 0x000000ffff007224 */ /* 0x000fc600078e0a09 */
[----:B------:R-:W-:Y:S01]  /*0c40*/  LOP3.LUT R5, R2, 0x80, RZ, 0xc0, !PT ;  /* 0x0000008002057812 */ /* 0x000fe200078ec0ff */
[----:B------:R-:W-:Y:S02]  /*0c50*/  IMAD R0, R13, R0, R14 ;  /* 0x000000000d007224 */ /* 0x000fe400078e020e */
[----:B-----5:R-:W-:Y:S01]  /*0c60*/  IMAD.MOV R2, RZ, RZ, -R3 ;  /* 0x000000ffff027224 */ /* 0x020fe200078e0a03 */
[----:B------:R-:W4:Y:S01]  /*0c70*/  LDC R13, c[0x0][0x3a0] ;  /* 0x0000e800ff0d7b82 */ /* 0x000f220000000800 */
[----:B------:R-:W-:Y:S02]  /*0c80*/  IMAD.IADD R0, R8, 0x1, R0 ;  /* 0x0000000108007824 */ /* 0x000fe400078e0200 */
[----:B-1----:R-:W-:Y:S01]  /*0c90*/  ULEA UR14, UR4, UR14, 0x18 ;  /* 0x0000000e040e7291 */ /* 0x002fe2000f8ec0ff */
[----:B---3--:R-:W-:Y:S02]  /*0ca0*/  VIADD R14, R4, 0xffffffe ;  /* 0x0ffffffe040e7836 */ /* 0x008fe40000000000 */
[----:B------:R-:W-:Y:S01]  /*0cb0*/  IMAD R0, R0, 0x100, R5 ;  /* 0x0000010000007824 */ /* 0x000fe200078e0205 */
[----:B------:R-:W-:Y:S01]  /*0cc0*/  UMOV UR4, 0x1 ;  /* 0x0000000100047882 */ /* 0x000fe20000000000 */
[----:B------:R-:W-:Y:S01]  /*0cd0*/  IMAD.MOV.U32 R5, RZ, RZ, R2 ;  /* 0x000000ffff057224 */ /* 0x000fe200078e0002 */
[----:B------:R1:W3:Y:S01]  /*0ce0*/  F2I.FTZ.U32.TRUNC.NTZ R15, R14 ;  /* 0x0000000e000f7305 */ /* 0x0002e2000021f000 */
[----:B------:R-:W-:-:S02]  /*0cf0*/  IMAD.MOV.U32 R2, RZ, RZ, RZ ;  /* 0x000000ffff027224 */ /* 0x000fc400078e00ff */
[----:B------:R-:W-:Y:S02]  /*0d00*/  IMAD R5, R5, R6, RZ ;  /* 0x0000000605057224 */ /* 0x000fe400078e02ff */
[----:B------:R-:W-:Y:S02]  /*0d10*/  IMAD.IADD R0, R19, 0x1, R0 ;  /* 0x0000000113007824 */ /* 0x000fe400078e0200 */
[----:B------:R-:W-:Y:S02]  /*0d20*/  IMAD.HI.U32 R2, R3, R5, R2 ;  /* 0x0000000503027227 */ /* 0x000fe400078e0002 */
[----:B------:R-:W5:Y:S01]  /*0d30*/  LDS R5, [UR14] ;  /* 0x0000000eff057984 */ /* 0x000f620008000800 */
[----:B------:R-:W-:Y:S01]  /*0d40*/  IABS R7, R0 ;  /* 0x0000000000077213 */ /* 0x000fe20000000000 */
[----:B-1----:R-:W-:Y:S01]  /*0d50*/  IMAD.MOV.U32 R14, RZ, RZ, RZ ;  /* 0x000000ffff0e7224 */ /* 0x002fe200078e00ff */
[----:B------:R-:W-:Y:S01]  /*0d60*/  BAR.SYNC.DEFER_BLOCKING 0x0 ;  /* 0x0000000000007b1d */ /* 0x000fe20000010000 */
[----:B------:R-:W-:-:S02]  /*0d70*/  ISETP.GE.AND P2, PT, R0, RZ, PT ;  /* 0x000000ff0000720c */ /* 0x000fc40003f46270 */
[----:B------:R-:W-:Y:S02]  /*0d80*/  IMAD.MOV.U32 R3, RZ, RZ, R7 ;  /* 0x000000ffff037224 */ /* 0x000fe400078e0007 */
[----:B---3--:R-:W-:Y:S02]  /*0d90*/  IMAD.MOV R7, RZ, RZ, -R15 ;  /* 0x000000ffff077224 */ /* 0x008fe400078e0a0f */
[----:B------:R-:W-:-:S04]  /*0da0*/  IMAD.HI.U32 R2, R2, R3, RZ ;  /* 0x0000000302027227 */ /* 0x000fc800078e00ff */
[----:B------:R-:W-:Y:S02]  /*0db0*/  IMAD.MOV R2, RZ, RZ, -R2 ;  /* 0x000000ffff027224 */ /* 0x000fe400078e0a02 */
[----:B------:R-:W-:Y:S02]  /*0dc0*/  IMAD R7, R7, R12, RZ ;  /* 0x0000000c07077224 */ /* 0x000fe400078e02ff */
[----:B------:R-:W-:Y:S02]  /*0dd0*/  IMAD R3, R6, R2, R3 ;  /* 0x0000000206037224 */ /* 0x000fe400078e0203 */
[----:B------:R-:W-:Y:S02]  /*0de0*/  IMAD.SHL.U32 R2, R92, 0x200000, RZ ;  /* 0x002000005c027824 */ /* 0x000fe400078e00ff */
[----:B------:R-:W-:Y:S01]  /*0df0*/  IMAD.HI.U32 R14, R15, R7, R14 ;  /* 0x000000070f0e7227 */ /* 0x000fe200078e000e */
[----:B------:R-:W-:Y:S02]  /*0e00*/  ISETP.GT.U32.AND P0, PT, R6, R3, PT ;  /* 0x000000030600720c */ /* 0x000fe40003f04070 */
[----:B------:R-:W-:Y:S01]  /*0e10*/  LOP3.LUT R2, R2, 0x600000, RZ, 0xc0, !PT ;  /* 0x0060000002027812 */ /* 0x000fe200078ec0ff */
[----:B----4-:R-:W-:-:S03]  /*0e20*/  VIADD R4, R13, 0xffffffff ;  /* 0xffffffff0d047836 */ /* 0x010fc60000000000 */
[----:B------:R-:W-:Y:S01]  /*0e30*/  R2UR UR10, R2 ;  /* 0x00000000020a72ca */ /* 0x000fe200000e0000 */
[----:B------:R-:W-:Y:S01]  /*0e40*/  IMAD.SHL.U32 R2, R9, 0x40, RZ ;  /* 0x0000004009027824 */ /* 0x000fe200078e00ff */
[----:B------:R-:W-:-:S05]  /*0e50*/  ISETP.GE.U32.AND P4, PT, R4, 0x7fffffe0, PT ;  /* 0x7fffffe00400780c */ /* 0x000fca0003f86070 */
[----:B------:R-:W-:Y:S01]  /*0e60*/  @!P0 IMAD.IADD R3, R3, 0x1, -R6 ;  /* 0x0000000103038824 */ /* 0x000fe200078e0a06 */
[----:B-----5:R-:W-:Y:S01]  /*0e70*/  R2UR UR15, R5 ;  /* 0x00000000050f72ca */ /* 0x020fe200000e0000 */
[----:B------:R-:W-:-:S03]  /*0e80*/  IMAD R5, R97, 0x20, R92 ;  /* 0x0000002061057824 */ /* 0x000fc600078e025c */
[----:B------:R-:W-:Y:S02]  /*0e90*/  ISETP.GT.U32.AND P0, PT, R6, R3, PT ;  /* 0x000000030600720c */ /* 0x000fe40003f04070 */
[----:B------:R-:W-:Y:S01]  /*0ea0*/  LOP3.LUT R15, R2, 0x23, R5, 0xf8, !PT ;  /* 0x00000023020f7812 */ /* 0x000fe200078ef805 */
[----:B------:R-:W-:-:S03]  /*0eb0*/  VIADD R5, R13, 0xfffffffe ;  /* 0xfffffffe0d057836 */ /* 0x000fc60000000000 */
[C---:B------:R-:W-:Y:S02]  /*0ec0*/  LOP3.LUT R18, R15.reuse, 0x4, RZ, 0xfc, !PT ;  /* 0x000000040f127812 */ /* 0x040fe400078efcff */
[----:B------:R-:W-:Y:S02]  /*0ed0*/  LOP3.LUT R16, R15, 0x8, RZ, 0xfc, !PT ;  /* 0x000000080f107812 */ /* 0x000fe400078efcff */
[----:B------:R-:W-:-:S03]  /*0ee0*/  IABS R67, R18 ;  /* 0x0000001200437213 */ /* 0x000fc60000000000 */
[----:B------:R-:W-:Y:S01]  /*0ef0*/  @!P0 IMAD.IADD R3, R3, 0x1, -R6 ;  /* 0x0000000103038824 */ /* 0x000fe200078e0a06 */
[----:B------:R-:W-:Y:S02]  /*0f00*/  IABS R71, R15 ;  /* 0x0000000f00477213 */ /* 0x000fe40000000000 */
[----:B------:R-:W-:Y:S01]  /*0f10*/  IABS R17, R16 ;  /* 0x0000001000117213 */ /* 0x000fe20000000000 */
[----:B------:R-:W-:Y:S01]  /*0f20*/  IMAD.MOV.U32 R74, RZ, RZ, R3 ;  /* 0x000000ffff4a7224 */ /* 0x000fe200078e0003 */
[----:B------:R-:W-:Y:S01]  /*0f30*/  ISETP.NE.AND P0, PT, R10, RZ, PT ;  /* 0x000000ff0a00720c */ /* 0x000fe20003f05270 */
[----:B------:R-:W-:Y:S01]  /*0f40*/  IMAD.HI.U32 R4, R14, R71, RZ ;  /* 0x000000470e047227 */ /* 0x000fe200078e00ff */
[----:B------:R-:W-:-:S03]  /*0f50*/  ISETP.GE.U32.AND P5, PT, R5, 0x7fffffdf, PT ;  /* 0x7fffffdf0500780c */ /* 0x000fc60003fa6070 */
[----:B------:R-:W-:-:S04]  /*0f60*/  IMAD.HI.U32 R5, R14, R67, RZ ;  /* 0x000000430e057227 */ /* 0x000fc800078e00ff */
[----:B------:R-:W-:-:S04]  /*0f70*/  IMAD.HI.U32 R6, R14, R17, RZ ;  /* 0x000000110e067227 */ /* 0x000fc800078e00ff */
[----:B------:R-:W-:Y:S02]  /*0f80*/  IMAD.MOV R5, RZ, RZ, -R5 ;  /* 0x000000ffff057224 */ /* 0x000fe400078e0a05 */
[----:B------:R-:W-:Y:S02]  /*0f90*/  IMAD.MOV R4, RZ, RZ, -R4 ;  /* 0x000000ffff047224 */ /* 0x000fe400078e0a04 */
[----:B------:R-:W-:Y:S02]  /*0fa0*/  IMAD.MOV R6, RZ, RZ, -R6 ;  /* 0x000000ffff067224 */ /* 0x000fe400078e0a06 */
[----:B------:R-:W-:Y:S01]  /*0fb0*/  @!P2 IMAD.MOV R74, RZ, RZ, -R74 ;  /* 0x000000ffff4aa224 */ /* 0x000fe200078e0a4a */
[----:B------:R-:W-:Y:S01]  /*0fc0*/  @!P0 LOP3.LUT R74, RZ, R10, RZ, 0x33, !PT ;  /* 0x0000000aff4a8212 */ /* 0x000fe200078e33ff */
[C---:B------:R-:W-:Y:S02]  /*0fd0*/  IMAD R67, R12.reuse, R5, R67 ;  /* 0x000000050c437224 */ /* 0x040fe400078e0243 */
[----:B------:R-:W-:-:S02]  /*0fe0*/  IMAD R71, R12, R4, R71 ;  /* 0x000000040c477224 */ /* 0x000fc400078e0247 */
[----:B------:R-:W-:Y:S02]  /*0ff0*/  IMAD R17, R12, R6, R17 ;  /* 0x000000060c117224 */ /* 0x000fe400078e0211 */
[----:B------:R-:W-:Y:S01]  /*1000*/  VIADD R5, R13, 0xfffffffd ;  /* 0xfffffffd0d057836 */ /* 0x000fe20000000000 */
[----:B0-2---:R-:W-:Y:S06]  /*1010*/  @P1 BRA `(.L_x_11) ;  /* 0x0000000000181947 */ /* 0x005fec0003800000 */
[----:B------:R-:W-:Y:S01]  /*1020*/  ELECT P0, URZ, PT ;  /* 0x0000000000ff782f */ /* 0x000fe20003800000 */
[----:B------:R-:W-:Y:S01]  /*1030*/  IMAD.MOV.U32 R3, RZ, RZ, 0x1 ;  /* 0x00000001ff037424 */ /* 0x000fe200078e00ff */
[----:B------:R-:W-:Y:S11]  /*1040*/  UVIRTCOUNT.DEALLOC.SMPOOL 0x80 ;  /* 0x000000800000784c */ /* 0x000ff60000000000 */
[----:B------:R-:W-:-:S04]  /*1050*/  @P0 MOV R4, 0x40 ;  /* 0x0000004000040802 */ /* 0x000fc80000000f00 */
[----:B------:R-:W-:-:S05]  /*1060*/  @P0 LEA R4, R97, R4, 0x18 ;  /* 0x0000000461040211 */ /* 0x000fca00078ec0ff */
[----:B------:R0:W-:Y:S02]  /*1070*/  @P0 STS.U8 [R4], R3 ;  /* 0x0000000304000388 */ /* 0x0001e40000000000 */
.L_x_11:
[----:B------:R-:W-:Y:S01]  /*1080*/  UIADD3 UR10, UPT, UPT, UR15, UR10, URZ ;  /* 0x0000000a0f0a7290 */ /* 0x000fe2000fffe0ff */
[----:B------:R-:W-:Y:S01]  /*1090*/  IMAD R74, R74, UR5, RZ ;  /* 0x000000054a4a7c24 */ /* 0x000fe2000f8e02ff */
[----:B------:R-:W-:Y:S01]  /*10a0*/  VOTEU.ALL UP0, P3 ;  /* 0x0000000000ff7886 */ /* 0x000fe20001800000 */
[----:B------:R-:W-:Y:S01]  /*10b0*/  UIADD3 UR8, UPT, UPT, UR14, 0x2800, URZ ;  /* 0x000028000e087890 */ /* 0x000fe2000fffe0ff */
[----:B0-----:R-:W-:Y:S01]  /*10c0*/  VIADD R3, R13, 0xfffffffc ;  /* 0xfffffffc0d037836 */ /* 0x001fe20000000000 */
[----:B------:R-:W-:Y:S01]  /*10d0*/  VOTEU.ALL UP1, P3 ;  /* 0x0000000000ff7886 */ /* 0x000fe20001820000 */
[----:B------:R-:W-:Y:S02]  /*10e0*/  SHF.R.S32.HI R75, RZ, 0x1f, R74 ;  /* 0x0000001fff4b7819 */ /* 0x000fe4000001144a */
[----:B------:R-:W-:Y:S01]  /*10f0*/  PRMT R94, RZ, 0x7610, R94 ;  /* 0x00007610ff5e7816 */ /* 0x000fe2000000005e */
[----:B------:R-:W-:Y:S01]  /*1100*/  STTM.x64 tmem[UR10], RZ ;  /* 0x000000ff000079ed */ /* 0x000fe2000834000a */
[----:B------:R-:W0:Y:S02]  /*1110*/  FENCE.VIEW.ASYNC.T ;  /* 0x00000000000073c6 */ /* 0x000e240000000200 */
[----:B0-----:R-:W-:Y:S01]  /*1120*/  BAR.SYNC.DEFER_BLOCKING 0x0 ;  /* 0x0000000000007b1d */ /* 0x001fe20000010000 */
[----:B------:R-:W-:-:S04]  /*1130*/  @!UP0 UIADD3 UR6, UPT, UPT, -UR4, 0x100000, URZ ;  /* 0x0010000004068890 */ /* 0x000fc8000fffe1ff */
[----:B------:R-:W-:Y:S02]  /*1140*/  @!UP0 USHF.L.U32 UR7, UR6, 0xb, URZ ;  /* 0x0000000b06078899 */ /* 0x000fe400080006ff */
[----:B------:R-:W-:Y:S01]  /*1150*/  @!UP0 USHF.L.U32 UR6, UR6, 0x1, URZ ;  /* 0x0000000106068899 */ /* 0x000fe200080006ff */
[----:B------:R-:W-:Y:S02]  /*1160*/  IADD3 R68, P6, PT, R74, UR16, RZ ;  /* 0x000000104a447c10 */ /* 0x000fe4000ffde0ff */
[----:B------:R-:W-:Y:S01]  /*1170*/  ISETP.GE.U32.AND P2, PT, R3, 0x7fffffdd, PT ;  /* 0x7fffffdd0300780c */ /* 0x000fe20003f46070 */
[----:B------:R-:W-:Y:S01]  /*1180*/  UMOV UR11, UR8 ;  /* 0x00000008000b7c82 */ /* 0x000fe20008000000 */
[----:B------:R-:W-:Y:S01]  /*1190*/  IADD3.X R69, PT, PT, R75, UR17, RZ, P6, !PT ;  /* 0x000000114b457c10 */ /* 0x000fe2000b7fe4ff */
[----:B------:R-:W-:Y:S01]  /*11a0*/  VIADD R3, R13, 0xfffffffb ;  /* 0xfffffffb0d037836 */ /* 0x000fe20000000000 */
[----:B------:R-:W-:Y:S01]  /*11b0*/  SHF.R.S32.HI R20, RZ, 0x1f, R64 ;  /* 0x0000001fff147819 */ /* 0x000fe20000011440 */
[----:B------:R-:W-:Y:S01]  /*11c0*/  IMAD.SHL.U32 R21, R64, 0x2, RZ ;  /* 0x0000000240157824 */ /* 0x000fe200078e00ff */
[----:B------:R-:W-:-:S02]  /*11d0*/  ISETP.GE.U32.AND P0, PT, R5, 0x7fffffde, PT ;  /* 0x7fffffde0500780c */ /* 0x000fc40003f06070 */
[----:B------:R-:W-:Y:S01]  /*11e0*/  PRMT R99, RZ, 0x7610, R99 ;  /* 0x00007610ff637816 */ /* 0x000fe20000000063 */
[----:B------:R-:W-:Y:S01]  /*11f0*/  IMAD R23, R64, 0x3, RZ ;  /* 0x0000000340177824 */ /* 0x000fe200078e02ff */
[----:B------:R-:W-:Y:S01]  /*1200*/  PRMT R88, RZ, 0x7610, R88 ;  /* 0x00007610ff587816 */ /* 0x000fe20000000058 */
[C---:B------:R-:W-:Y:S01]  /*1210*/  VIADD R10, R13.reuse, 0xffffffec ;  /* 0xffffffec0d0a7836 */ /* 0x040fe20000000000 */
[----:B------:R-:W-:Y:S01]  /*1220*/  PRMT R89, RZ, 0x7610, R89 ;  /* 0x00007610ff597816 */ /* 0x000fe20000000059 */
[C---:B------:R-:W-:Y:S02]  /*1230*/  VIADD R25, R13.reuse, 0xffffffe5 ;  /* 0xffffffe50d197836 */ /* 0x040fe40000000000 */
[C---:B------:R-:W-:Y:S02]  /*1240*/  VIADD R27, R13.reuse, 0xffffffe6 ;  /* 0xffffffe60d1b7836 */ /* 0x040fe40000000000 */
[C---:B------:R-:W-:Y:S02]  /*1250*/  VIADD R29, R13.reuse, 0xffffffe2 ;  /* 0xffffffe20d1d7836 */ /* 0x040fe40000000000 */
[----:B------:R-:W-:Y:S01]  /*1260*/  VIADD R31, R13, 0xffffffe3 ;  /* 0xffffffe30d1f7836 */ /* 0x000fe20000000000 */
[----:B------:R-:W0:Y:S02]  /*1270*/  FENCE.VIEW.ASYNC.S ;  /* 0x00000000000073c6 */ /* 0x000e240000000000 */
[----:B0-----:R0:W1:Y:S02]  /*1280*/  @!UP1 SYNCS.EXCH.64 URZ, [UR11], UR6 ;  /* 0x000000060bff95b2 */ /* 0x0010640008000100 */
[----:B-1----:R-:W-:Y:S01]  /*1290*/  BAR.SYNC.DEFER_BLOCKING 0x0 ;  /* 0x0000000000007b1d */ /* 0x002fe20000010000 */
[----:B------:R-:W-:-:S02]  /*12a0*/  IADD3 R4, P6, PT, R68, R64, RZ ;  /* 0x0000004044047210 */ /* 0x000fc40007fde0ff */
[----:B------:R-:W-:-:S03]  /*12b0*/  SHF.R.S32.HI R22, RZ, 0x1f, R21 ;  /* 0x0000001fff167819 */ /* 0x000fc60000011415 */
[----:B------:R-:W-:Y:S01]  /*12c0*/  IMAD.X R5, R20, 0x1, R69, P6 ;  /* 0x0000000114057824 */ /* 0x000fe200030e0645 */
[-C--:B------:R-:W-:Y:S02]  /*12d0*/  IADD3 R6, P6, PT, R21, R68.reuse, RZ ;  /* 0x0000004415067210 */ /* 0x080fe40007fde0ff */
[----:B------:R-:W-:Y:S02]  /*12e0*/  PRMT R84, RZ, 0x7610, R84 ;  /* 0x00007610ff547816 */ /* 0x000fe40000000054 */
[----:B------:R-:W-:Y:S01]  /*12f0*/  PRMT R83, RZ, 0x7610, R83 ;  /* 0x00007610ff537816 */ /* 0x000fe20000000053 */
[----:B------:R-:W-:Y:S01]  /*1300*/  IMAD.X R7, R22, 0x1, R69, P6 ;  /* 0x0000000116077824 */ /* 0x000fe200030e0645 */
[----:B------:R-:W-:Y:S01]  /*1310*/  SHF.R.S32.HI R24, RZ, 0x1f, R23 ;  /* 0x0000001fff187819 */ /* 0x000fe20000011417 */
[C---:B------:R-:W-:Y:S01]  /*1320*/  IMAD R32, R64.reuse, 0x7, RZ ;  /* 0x0000000740207824 */ /* 0x040fe200078e02ff */
[----:B------:R-:W-:Y:S02]  /*1330*/  IADD3 R8, P6, PT, R23, R68, RZ ;  /* 0x0000004417087210 */ /* 0x000fe40007fde0ff */
[----:B------:R-:W-:Y:S01]  /*1340*/  PRMT R76, RZ, 0x7610, R76 ;  /* 0x00007610ff4c7816 */ /* 0x000fe2000000004c */
[C---:B------:R-:W-:Y:S01]  /*1350*/  IMAD.SHL.U32 R34, R64.reuse, 0x8, RZ ;  /* 0x0000000840227824 */ /* 0x040fe200078e00ff */
[----:B------:R-:W-:Y:S01]  /*1360*/  PRMT R77, RZ, 0x7610, R77 ;  /* 0x00007610ff4d7816 */ /* 0x000fe2000000004d */
[C---:B------:R-:W-:Y:S01]  /*1370*/  IMAD.SHL.U32 R35, R64.reuse, 0x10, RZ ;  /* 0x0000001040237824 */ /* 0x040fe200078e00ff */
[----:B------:R-:W-:Y:S01]  /*1380*/  PRMT R96, RZ, 0x7610, R96 ;  /* 0x00007610ff607816 */ /* 0x000fe20000000060 */
[----:B------:R-:W-:Y:S01]  /*1390*/  IMAD R38, R64, 0x9, RZ ;  /* 0x0000000940267824 */ /* 0x000fe200078e02ff */
[----:B------:R-:W-:Y:S01]  /*13a0*/  PRMT R98, RZ, 0x7610, R98 ;  /* 0x00007610ff627816 */ /* 0x000fe20000000062 */
[----:B------:R-:W2:Y:S01]  /*13b0*/  @!P4 LDG.E.U8 R94, desc[UR20][R68.64] ;  /* 0x00000014445ec981 */ /* 0x000ea2000c1e1100 */
[----:B------:R-:W-:Y:S01]  /*13c0*/  ISETP.GE.U32.AND P4, PT, R3, 0x7fffffdc, PT ;  /* 0x7fffffdc0300780c */ /* 0x000fe20003f86070 */
[----:B------:R-:W-:-:S02]  /*13d0*/  VIADD R3, R13, 0xfffffffa ;  /* 0xfffffffa0d037836 */ /* 0x000fc40000000000 */
[C---:B------:R-:W-:Y:S01]  /*13e0*/  IMAD R40, R64.reuse, 0x18, RZ ;  /* 0x0000001840287824 */ /* 0x040fe200078e02ff */
[----:B------:R1:W3:Y:S01]  /*13f0*/  @!P5 LDG.E.U8 R99, desc[UR20][R4.64] ;  /* 0x000000140463d981 */ /* 0x0002e2000c1e1100 */
[----:B------:R-:W-:Y:S01]  /*1400*/  PRMT R95, RZ, 0x7610, R95 ;  /* 0x00007610ff5f7816 */ /* 0x000fe2000000005f */
[----:B------:R-:W-:Y:S01]  /*1410*/  IMAD R44, R64, 0xb, RZ ;  /* 0x0000000b402c7824 */ /* 0x000fe200078e02ff */
[----:B------:R-:W-:Y:S01]  /*1420*/  ISETP.GE.U32.AND P5, PT, R3, 0x7fffffdb, PT ;  /* 0x7fffffdb0300780c */ /* 0x000fe20003fa6070 */
[----:B------:R-:W-:Y:S01]  /*1430*/  VIADD R3, R13, 0xfffffff9 ;  /* 0xfffffff90d037836 */ /* 0x000fe20000000000 */
[----:B------:R4:W5:Y:S01]  /*1440*/  @!P0 LDG.E.U8 R88, desc[UR20][R6.64] ;  /* 0x0000001406588981 */ /* 0x000962000c1e1100 */
[----:B------:R-:W-:Y:S01]  /*1450*/  IMAD.X R9, R24, 0x1, R69, P6 ;  /* 0x0000000118097824 */ /* 0x000fe200030e0645 */
[----:B------:R-:W-:Y:S02]  /*1460*/  ISETP.GE.U32.AND P6, PT, R10, 0x7fffffcd, PT ;  /* 0x7fffffcd0a00780c */ /* 0x000fe40003fc6070 */
[----:B------:R-:W-:-:S02]  /*1470*/  PRMT R90, RZ, 0x7610, R90 ;  /* 0x00007610ff5a7816 */ /* 0x000fc4000000005a */
[----:B------:R-:W-:Y:S01]  /*1480*/  PRMT R100, RZ, 0x7610, R100 ;  /* 0x00007610ff647816 */ /* 0x000fe20000000064 */
[----:B------:R0:W2:Y:S01]  /*1490*/  @!P2 LDG.E.U8 R89, desc[UR20][R8.64] ;  /* 0x000000140859a981 */ /* 0x0000a2000c1e1100 */
[----:B------:R-:W-:Y:S01]  /*14a0*/  ISETP.GE.U32.AND P0, PT, R3, 0x7fffffda, PT ;  /* 0x7fffffda0300780c */ /* 0x000fe20003f06070 */
[C---:B------:R-:W-:Y:S02]  /*14b0*/  VIADD R3, R13.reuse, 0xffffffed ;  /* 0xffffffed0d037836 */ /* 0x040fe40000000000 */
[C---:B------:R-:W-:Y:S01]  /*14c0*/  IMAD R46, R64.reuse, 0xc, RZ ;  /* 0x0000000c402e7824 */ /* 0x040fe200078e02ff */
[----:B------:R-:W-:Y:S01]  /*14d0*/  PRMT R87, RZ, 0x7610, R87 ;  /* 0x00007610ff577816 */ /* 0x000fe20000000057 */
[----:B-1----:R-:W-:Y:S01]  /*14e0*/  VIADD R4, R13, 0xffffffee ;  /* 0xffffffee0d047836 */ /* 0x002fe20000000000 */
[----:B------:R-:W-:Y:S01]  /*14f0*/  ISETP.GE.U32.AND P2, PT, R3, 0x7fffffce, PT ;  /* 0x7fffffce0300780c */ /* 0x000fe20003f46070 */
[C---:B------:R-:W-:Y:S01]  /*1500*/  VIADD R3, R13.reuse, 0xffffffef ;  /* 0xffffffef0d037836 */ /* 0x040fe20000000000 */
[----:B----4-:R-:W-:Y:S01]  /*1510*/  SEL R6, RZ, 0x1, P6 ;  /* 0x00000001ff067807 */ /* 0x010fe20003000000 */
[----:B------:R-:W-:Y:S01]  /*1520*/  IMAD R47, R64, 0xd, RZ ;  /* 0x0000000d402f7824 */ /* 0x000fe200078e02ff */
[----:B------:R-:W-:Y:S01]  /*1530*/  ISETP.GE.U32.AND P6, PT, R4, 0x7fffffcf, PT ;  /* 0x7fffffcf0400780c */ /* 0x000fe20003fc6070 */
[----:B------:R-:W-:Y:S01]  /*1540*/  VIADD R4, R13, 0xffffffe8 ;  /* 0xffffffe80d047836 */ /* 0x000fe20000000000 */
[----:B------:R-:W-:Y:S01]  /*1550*/  SEL R7, RZ, 0x1fffe, P2 ;  /* 0x0001fffeff077807 */ /* 0x000fe20001000000 */
[----:B------:R-:W-:Y:S01]  /*1560*/  IMAD R50, R64, 0xe, RZ ;  /* 0x0000000e40327824 */ /* 0x000fe200078e02ff */
[----:B------:R-:W-:Y:S01]  /*1570*/  ISETP.GE.U32.AND P2, PT, R3, 0x7fffffd0, PT ;  /* 0x7fffffd00300780c */ /* 0x000fe20003f46070 */
[C---:B------:R-:W-:Y:S01]  /*1580*/  VIADD R3, R13.reuse, 0xffffffe9 ;  /* 0xffffffe90d037836 */ /* 0x040fe20000000000 */
[----:B------:R-:W-:Y:S01]  /*1590*/  SEL R5, RZ, 0x4, P6 ;  /* 0x00000004ff057807 */ /* 0x000fe20003000000 */
[----:B0-----:R-:W-:Y:S01]  /*15a0*/  VIADD R8, R13, 0xffffffea ;  /* 0xffffffea0d087836 */ /* 0x001fe20000000000 */
[----:B------:R-:W-:-:S02]  /*15b0*/  ISETP.GE.U32.AND P6, PT, R4, 0x7fffffc9, PT ;  /* 0x7fffffc90400780c */ /* 0x000fc40003fc6070 */
[----:B------:R-:W-:Y:S02]  /*15c0*/  PRMT R82, RZ, 0x7610, R82 ;  /* 0x00007610ff527816 */ /* 0x000fe40000000052 */
[----:B------:R-:W-:Y:S01]  /*15d0*/  PRMT R81, RZ, 0x7610, R81 ;  /* 0x00007610ff517816 */ /* 0x000fe20000000051 */
[C---:B------:R-:W-:Y:S01]  /*15e0*/  IMAD R52, R64.reuse, 0xf, RZ ;  /* 0x0000000f40347824 */ /* 0x040fe200078e02ff */
[----:B------:R-:W-:Y:S02]  /*15f0*/  SEL R4, RZ, 0x7fff8, P2 ;  /* 0x0007fff8ff047807 */ /* 0x000fe40001000000 */
[----:B------:R-:W-:Y:S01]  /*1600*/  PRMT R78, RZ, 0x7610, R78 ;  /* 0x00007610ff4e7816 */ /* 0x000fe2000000004e */
[----:B------:R-:W-:Y:S01]  /*1610*/  IMAD R53, R64, 0x11, RZ ;  /* 0x0000001140357824 */ /* 0x000fe200078e02ff */
[----:B------:R-:W-:Y:S01]  /*1620*/  ISETP.GE.U32.AND P2, PT, R3, 0x7fffffca, PT ;  /* 0x7fffffca0300780c */ /* 0x000fe20003f46070 */
[----:B------:R-:W-:Y:S01]  /*1630*/  VIADD R3, R13, 0xffffffeb ;  /* 0xffffffeb0d037836 */ /* 0x000fe20000000000 */
[----:B------:R-:W-:-:S02]  /*1640*/  SEL R9, RZ, 0x1, P6 ;  /* 0x00000001ff097807 */ /* 0x000fc40003000000 */
[----:B------:R-:W-:Y:S01]  /*1650*/  PRMT R79, RZ, 0x7610, R79 ;  /* 0x00007610ff4f7816 */ /* 0x000fe2000000004f */
[----:B------:R-:W-:Y:S01]  /*1660*/  IMAD R56, R64, 0x12, RZ ;  /* 0x0000001240387824 */ /* 0x000fe200078e02ff */
[----:B------:R-:W-:Y:S01]  /*1670*/  ISETP.GE.U32.AND P6, PT, R8, 0x7fffffcb, PT ;  /* 0x7fffffcb0800780c */ /* 0x000fe20003fc6070 */
[----:B------:R-:W-:Y:S01]  /*1680*/  VIADD R8, R13, 0xffffffe4 ;  /* 0xffffffe40d087836 */ /* 0x000fe20000000000 */
[----:B------:R-:W-:Y:S02]  /*1690*/  SEL R10, RZ, 0x1fffe, P2 ;  /* 0x0001fffeff0a7807 */ /* 0x000fe40001000000 */
[----:B------:R-:W-:Y:S01]  /*16a0*/  PRMT R93, RZ, 0x7610, R93 ;  /* 0x00007610ff5d7816 */ /* 0x000fe2000000005d */
[C---:B------:R-:W-:Y:S01]  /*16b0*/  IMAD R58, R64.reuse, 0x13, RZ ;  /* 0x00000013403a7824 */ /* 0x040fe200078e02ff */
[----:B------:R-:W-:Y:S02]  /*16c0*/  ISETP.GE.U32.AND P2, PT, R3, 0x7fffffcc, PT ;  /* 0x7fffffcc0300780c */ /* 0x000fe40003f46070 */
[----:B------:R-:W-:Y:S01]  /*16d0*/  PRMT R86, RZ, 0x7610, R86 ;  /* 0x00007610ff567816 */ /* 0x000fe20000000056 */
[----:B------:R-:W-:Y:S01]  /*16e0*/  IMAD R59, R64, 0x14, RZ ;  /* 0x00000014403b7824 */ /* 0x000fe200078e02ff */
[----:B------:R-:W-:-:S02]  /*16f0*/  SEL R3, RZ, 0x4, P6 ;  /* 0x00000004ff037807 */ /* 0x000fc40003000000 */
[----:B------:R-:W-:Y:S02]  /*1700*/  PRMT R80, RZ, 0x7610, R80 ;  /* 0x00007610ff507816 */ /* 0x000fe40000000050 */
[----:B------:R-:W-:Y:S01]  /*1710*/  PRMT R85, RZ, 0x7610, R85 ;  /* 0x00007610ff557816 */ /* 0x000fe20000000055 */
[----:B------:R-:W-:Y:S01]  /*1720*/  IMAD R106, R64, 0x16, RZ ;  /* 0x00000016406a7824 */ /* 0x000fe200078e02ff */
[----:B------:R-:W-:Y:S02]  /*1730*/  ISETP.GE.U32.AND P6, PT, R8, 0x7fffffc5, PT ;  /* 0x7fffffc50800780c */ /* 0x000fe40003fc6070 */
        /* <DEDUP_REMOVED lines=9> */
[C---:B------:R-:W-:Y:S01]  /*17d0*/  IMAD R112, R64.reuse, 0x1b, RZ ;  /* 0x0000001b40707824 */ /* 0x040fe200078e02ff */
[----:B------:R-:W-:Y:S01]  /*17e0*/  ISETP.GE.U32.AND P6, PT, R27, 0x7fffffc7, PT ;  /* 0x7fffffc71b00780c */ /* 0x000fe20003fc6070 */
[----:B------:R-:W-:Y:S01]  /*17f0*/  IMAD R113, R64, 0x1c, RZ ;  /* 0x0000001c40717824 */ /* 0x000fe200078e02ff */
[----:B------:R-:W-:Y:S01]  /*1800*/  SEL R27, RZ, 0x1fffe, P2 ;  /* 0x0001fffeff1b7807 */ /* 0x000fe20001000000 */
[----:B------:R-:W0:Y:S01]  /*1810*/  LDCU UR5, c[0x0][0x3b0] ;  /* 0x00007600ff0577ac */ /* 0x000e220008000800 */
[----:B------:R-:W-:Y:S01]  /*1820*/  ISETP.GE.U32.AND P2, PT, R25, 0x7fffffc2, PT ;  /* 0x7fffffc21900780c */ /* 0x000fe20003f46070 */
[----:B------:R-:W-:-:S03]  /*1830*/  VIADD R25, R13, 0xffffffe0 ;  /* 0xffffffe00d197836 */ /* 0x000fc60000000000 */
[----:B------:R-:W-:Y:S02]  /*1840*/  SEL R30, RZ, 0x1fffe, P2 ;  /* 0x0001fffeff1e7807 */ /* 0x000fe40001000000 */
[----:B------:R-:W-:Y:S01]  /*1850*/  ISETP.GE.U32.AND P2, PT, R25, 0x7fffffc1, PT ;  /* 0x7fffffc11900780c */ /* 0x000fe20003f46070 */
[----:B------:R-:W-:Y:S01]  /*1860*/  IMAD.IADD R6, R6, 0x1, R7 ;  /* 0x0000000106067824 */ /* 0x000fe200078e0207 */
[----:B------:R-:W-:Y:S02]  /*1870*/  SEL R28, RZ, 0x4, P6 ;  /* 0x00000004ff1c7807 */ /* 0x000fe40003000000 */
[----:B------:R-:W-:Y:S02]  /*1880*/  ISETP.GE.U32.AND P6, PT, R29, 0x7fffffc3, PT ;  /* 0x7fffffc31d00780c */ /* 0x000fe40003fc6070 */
[----:B------:R-:W-:Y:S01]  /*1890*/  SEL R7, RZ, 0x1, P2 ;  /* 0x00000001ff077807 */ /* 0x000fe20001000000 */
[----:B------:R-:W-:Y:S01]  /*18a0*/  IMAD.IADD R9, R9, 0x1, R10 ;  /* 0x0000000109097824 */ /* 0x000fe200078e020a */
[----:B------:R-:W-:-:S02]  /*18b0*/  SEL R29, RZ, 0x4, P6 ;  /* 0x00000004ff1d7807 */ /* 0x000fc40003000000 */
[----:B------:R-:W-:Y:S01]  /*18c0*/  ISETP.GE.U32.AND P6, PT, R31, 0x7fffffc4, PT ;  /* 0x7fffffc41f00780c */ /* 0x000fe20003fc6070 */
[----:B------:R-:W-:Y:S02]  /*18d0*/  IMAD.IADD R7, R7, 0x1, R30 ;  /* 0x0000000107077824 */ /* 0x000fe400078e021e */
[----:B------:R-:W-:Y:S01]  /*18e0*/  VIADD R31, R13, 0xffffffe7 ;  /* 0xffffffe70d1f7836 */ /* 0x000fe20000000000 */
[----:B------:R-:W-:Y:S01]  /*18f0*/  LOP3.LUT R9, R9, 0x3, RZ, 0xc0, !PT ;  /* 0x0000000309097812 */ /* 0x000fe200078ec0ff */
[----:B------:R-:W-:Y:S01]  /*1900*/  IMAD.IADD R27, R26, 0x1, R27 ;  /* 0x000000011a1b7824 */ /* 0x000fe200078e021b */
[----:B------:R-:W-:Y:S02]  /*1910*/  SEL R10, RZ, 0x7fff8, P6 ;  /* 0x0007fff8ff0a7807 */ /* 0x000fe40003000000 */
[----:B------:R-:W-:Y:S02]  /*1920*/  LOP3.LUT R6, R6, 0x3, RZ, 0xc0, !PT ;  /* 0x0000000306067812 */ /* 0x000fe400078ec0ff */
[----:B------:R-:W-:-:S02]  /*1930*/  LOP3.LUT R7, R7, 0x3, RZ, 0xc0, !PT ;  /* 0x0000000307077812 */ /* 0x000fc400078ec0ff */
[----:B------:R-:W-:Y:S02]  /*1940*/  ISETP.GE.U32.AND P6, PT, R31, 0x7fffffc8, PT ;  /* 0x7fffffc81f00780c */ /* 0x000fe40003fc6070 */
[----:B------:R-:W-:Y:S02]  /*1950*/  IADD3 R3, PT, PT, R9, R8, R3 ;  /* 0x0000000809037210 */ /* 0x000fe40007ffe003 */
[----:B------:R-:W-:Y:S02]  /*1960*/  IADD3 R6, PT, PT, R6, R4, R5 ;  /* 0x0000000406067210 */ /* 0x000fe40007ffe005 */
[----:B------:R-:W-:Y:S02]  /*1970*/  IADD3 R10, PT, PT, R7, R10, R29 ;  /* 0x0000000a070a7210 */ /* 0x000fe40007ffe01d */
[----:B------:R-:W-:Y:S02]  /*1980*/  SEL R5, RZ, 0x7fff8, P6 ;  /* 0x0007fff8ff057807 */ /* 0x000fe40003000000 */
[----:B------:R-:W-:Y:S01]  /*1990*/  LOP3.LUT R7, R27, 0x3, RZ, 0xc0, !PT ;  /* 0x000000031b077812 */ /* 0x000fe200078ec0ff */
[----:B------:R-:W-:-:S02]  /*19a0*/  IMAD.SHL.U32 R26, R64, 0x4, RZ ;  /* 0x00000004401a7824 */ /* 0x000fc400078e00ff */
[----:B------:R-:W-:Y:S01]  /*19b0*/  IMAD.SHL.U32 R3, R3, 0x100, RZ ;  /* 0x0000010003037824 */ /* 0x000fe200078e00ff */
[----:B------:R-:W-:Y:S02]  /*19c0*/  IADD3 R7, PT, PT, R7, R5, R28 ;  /* 0x0000000507077210 */ /* 0x000fe40007ffe01c */
[----:B------:R-:W-:Y:S02]  /*19d0*/  LOP3.LUT R10, R10, 0xf, RZ, 0xc0, !PT ;  /* 0x0000000f0a0a7812 */ /* 0x000fe400078ec0ff */
[----:B------:R-:W-:Y:S02]  /*19e0*/  SHF.R.S32.HI R27, RZ, 0x1f, R26 ;  /* 0x0000001fff1b7819 */ /* 0x000fe4000001141a */
[----:B------:R-:W-:Y:S02]  /*19f0*/  IADD3 R4, P6, PT, R26, R68, RZ ;  /* 0x000000441a047210 */ /* 0x000fe40007fde0ff */
[----:B------:R-:W-:Y:S01]  /*1a00*/  LOP3.LUT R3, R3, 0xf00, RZ, 0xe2, !PT ;  /* 0x00000f0003037812 */ /* 0x000fe200078ee2ff */
[----:B------:R-:W-:-:S02]  /*1a10*/  IMAD R7, R7, 0x10, R10 ;  /* 0x0000001007077824 */ /* 0x000fc400078e020a */
[----:B------:R-:W-:Y:S02]  /*1a20*/  IMAD R28, R64, 0x5, RZ ;  /* 0x00000005401c7824 */ /* 0x000fe400078e02ff */
[----:B------:R-:W-:Y:S02]  /*1a30*/  IMAD.X R5, R27, 0x1, R69, P6 ;  /* 0x000000011b057824 */ /* 0x000fe400030e0645 */
[----:B------:R-:W-:Y:S01]  /*1a40*/  IMAD R8, R6, 0x1000, R3 ;  /* 0x0000100006087824 */ /* 0x000fe200078e0203 */
[----:B------:R-:W-:Y:S01]  /*1a50*/  LOP3.LUT R9, R7, 0xff, RZ, 0xc0, !PT ;  /* 0x000000ff07097812 */ /* 0x000fe200078ec0ff */
[----:B------:R-:W-:Y:S01]  /*1a60*/  VIADD R3, R13, 0xfffffff8 ;  /* 0xfffffff80d037836 */ /* 0x000fe20000000000 */
[----:B------:R-:W-:Y:S01]  /*1a70*/  SHF.R.S32.HI R29, RZ, 0x1f, R28 ;  /* 0x0000001fff1d7819 */ /* 0x000fe2000001141c */
[----:B------:R-:W-:Y:S01]  /*1a80*/  IMAD R30, R64, 0x6, RZ ;  /* 0x00000006401e7824 */ /* 0x000fe200078e02ff */
[----:B------:R-:W-:Y:S01]  /*1a90*/  IADD3 R6, P6, PT, R28, R68, RZ ;  /* 0x000000441c067210 */ /* 0x000fe20007fde0ff */
[----:B------:R1:W4:Y:S01]  /*1aa0*/  @!P4 LDG.E.U8 R84, desc[UR20][R4.64] ;  /* 0x000000140454c981 */ /* 0x000322000c1e1100 */
[----:B------:R-:W-:Y:S01]  /*1ab0*/  ISETP.GE.U32.AND P4, PT, R3, 0x7fffffd9, PT ;  /* 0x7fffffd90300780c */ /* 0x000fe20003f86070 */
[----:B------:R-:W-:Y:S01]  /*1ac0*/  IMAD.IADD R3, R8, 0x1, R9 ;  /* 0x0000000108037824 */ /* 0x000fe200078e0209 */
[----:B------:R-:W-:Y:S01]  /*1ad0*/  SHF.R.S32.HI R31, RZ, 0x1f, R30 ;  /* 0x0000001fff1f7819 */ /* 0x000fe2000001141e */
[----:B------:R-:W-:-:S02]  /*1ae0*/  IMAD.X R7, R29, 0x1, R69, P6 ;  /* 0x000000011d077824 */ /* 0x000fc400030e0645 */
[----:B------:R-:W-:Y:S01]  /*1af0*/  VIADD R8, R13, 0xfffffff7 ;  /* 0xfffffff70d087836 */ /* 0x000fe20000000000 */
[----:B------:R-:W-:Y:S02]  /*1b00*/  LOP3.LUT R3, R3, 0xffff, RZ, 0xc0, !PT ;  /* 0x0000ffff03037812 */ /* 0x000fe400078ec0ff */
[----:B------:R0:W2:Y:S01]  /*1b10*/  @!P5 LDG.E.U8 R83, desc[UR20][R6.64] ;  /* 0x000000140653d981 */ /* 0x0000a2000c1e1100 */
[----:B-1----:R-:W-:Y:S02]  /*1b20*/  IADD3 R4, P6, PT, R30, R68, RZ ;  /* 0x000000441e047210 */ /* 0x002fe40007fde0ff */
[----:B------:R-:W-:-:S03]  /*1b30*/  ISETP.GE.U32.AND P5, PT, R8, 0x7fffffd8, PT ;  /* 0x7fffffd80800780c */ /* 0x000fc60003fa6070 */
[----:B------:R-:W-:Y:S01]  /*1b40*/  IMAD.X R5, R31, 0x1, R69, P6 ;  /* 0x000000011f057824 */ /* 0x000fe200030e0645 */
[----:B------:R-:W-:Y:S02]  /*1b50*/  SHF.R.U32.HI R9, RZ, 0xf, R3 ;  /* 0x0000000fff097819 */ /* 0x000fe40000011603 */
[----:B------:R-:W-:Y:S02]  /*1b60*/  SHF.R.S32.HI R33, RZ, 0x1f, R32 ;  /* 0x0000001fff217819 */ /* 0x000fe40000011420 */
[----:B------:R-:W-:Y:S01]  /*1b70*/  IADD3 R8, P6, PT, R32, R68, RZ ;  /* 0x0000004420087210 */ /* 0x000fe20007fde0ff */
[----:B------:R1:W2:Y:S01]  /*1b80*/  @!P0 LDG.E.U8 R76, desc[UR20][R4.64] ;  /* 0x00000014044c8981 */ /* 0x0002a2000c1e1100 */
[----:B------:R-:W-:Y:S01]  /*1b90*/  LOP3.LUT P0, RZ, R9, 0x1, RZ, 0xc0, !PT ;  /* 0x0000000109ff7812 */ /* 0x000fe2000780c0ff */
[----:B0-----:R-:W-:Y:S02]  /*1ba0*/  VIADD R7, R13, 0xfffffff6 ;  /* 0xfffffff60d077836 */ /* 0x001fe40000000000 */
[----:B------:R-:W-:Y:S01]  /*1bb0*/  IMAD.X R9, R33, 0x1, R69, P6 ;  /* 0x0000000121097824 */ /* 0x000fe200030e0645 */
[----:B------:R-:W-:-:S02]  /*1bc0*/  SHF.R.S32.HI R36, RZ, 0x1f, R34 ;  /* 0x0000001fff247819 */ /* 0x000fc40000011422 */
[-C--:B------:R-:W-:Y:S02]  /*1bd0*/  IADD3 R6, P6, PT, R34, R68.reuse, RZ ;  /* 0x0000004422067210 */ /* 0x080fe40007fde0ff */
[----:B------:R-:W2:Y:S01]  /*1be0*/  @!P4 LDG.E.U8 R77, desc[UR20][R8.64] ;  /* 0x00000014084dc981 */ /* 0x000ea2000c1e1100 */
[----:B------:R-:W-:Y:S02]  /*1bf0*/  ISETP.GE.U32.AND P4, PT, R7, 0x7fffffd7, PT ;  /* 0x7fffffd70700780c */ /* 0x000fe40003f86070 */
[----:B------:R-:W-:Y:S01]  /*1c00*/  IMAD.X R7, R36, 0x1, R69, P6 ;  /* 0x0000000124077824 */ /* 0x000fe200030e0645 */
[----:B------:R-:W-:Y:S01]  /*1c10*/  SHF.R.S32.HI R37, RZ, 0x1f, R35 ;  /* 0x0000001fff257819 */ /* 0x000fe20000011423 */
[----:B-1----:R-:W-:Y:S01]  /*1c20*/  VIADD R4, R13, 0xfffffff5 ;  /* 0xfffffff50d047836 */ /* 0x002fe20000000000 */
[----:B------:R-:W-:Y:S02]  /*1c30*/  IADD3 R42, P6, PT, R35, R68, RZ ;  /* 0x00000044232a7210 */ /* 0x000fe40007fde0ff */
[----:B------:R0:W2:Y:S01]  /*1c40*/  @!P5 LDG.E.U8 R96, desc[UR20][R6.64] ;  /* 0x000000140660d981 */ /* 0x0000a2000c1e1100 */
[----:B------:R-:W-:-:S02]  /*1c50*/  SHF.R.U32.HI R5, RZ, 0x7, R3 ;  /* 0x00000007ff057819 */ /* 0x000fc40000011603 */
[--C-:B------:R-:W-:Y:S01]  /*1c60*/  IMAD.X R43, R37, 0x1, R69.reuse, P6 ;  /* 0x00000001252b7824 */ /* 0x100fe200030e0645 */
[----:B------:R-:W-:Y:S02]  /*1c70*/  ISETP.GE.U32.AND P5, PT, R4, 0x7fffffd6, PT ;  /* 0x7fffffd60400780c */ /* 0x000fe40003fa6070 */
[----:B------:R-:W-:Y:S02]  /*1c80*/  SHF.R.S32.HI R39, RZ, 0x1f, R38 ;  /* 0x0000001fff277819 */ /* 0x000fe40000011426 */
[-C--:B------:R-:W-:Y:S01]  /*1c90*/  IADD3 R4, P6, PT, R38, R68.reuse, RZ ;  /* 0x0000004426047210 */ /* 0x080fe20007fde0ff */
[----:B------:R1:W2:Y:S01]  /*1ca0*/  @P0 LDG.E.U8 R98, desc[UR20][R42.64] ;  /* 0x000000142a620981 */ /* 0x0002a2000c1e1100 */
[----:B------:R-:W-:Y:S01]  /*1cb0*/  LOP3.LUT P0, RZ, R5, 0x1, RZ, 0xc0, !PT ;  /* 0x0000000105ff7812 */ /* 0x000fe2000780c0ff */
[----:B0-----:R-:W-:Y:S01]  /*1cc0*/  VIADD R6, R13, 0xfffffff4 ;  /* 0xfffffff40d067836 */ /* 0x001fe20000000000 */
[----:B------:R-:W-:Y:S01]  /*1cd0*/  SHF.R.S32.HI R41, RZ, 0x1f, R40 ;  /* 0x0000001fff297819 */ /* 0x000fe20000011428 */
[----:B------:R-:W-:Y:S01]  /*1ce0*/  IMAD.X R5, R39, 0x1, R69, P6 ;  /* 0x0000000127057824 */ /* 0x000fe200030e0645 */
[----:B------:R-:W-:-:S04]  /*1cf0*/  IADD3 R8, P6, PT, R40, R68, RZ ;  /* 0x0000004428087210 */ /* 0x000fc80007fde0ff */
[----:B------:R0:W2:Y:S01]  /*1d00*/  @!P4 LDG.E.U8 R95, desc[UR20][R4.64] ;  /* 0x00000014045fc981 */ /* 0x0000a2000c1e1100 */
[----:B-1----:R-:W-:Y:S01]  /*1d10*/  IMAD R42, R64, 0xa, RZ ;  /* 0x0000000a402a7824 */ /* 0x002fe200078e02ff */
[----:B------:R-:W-:Y:S01]  /*1d20*/  ISETP.GE.U32.AND P4, PT, R6, 0x7fffffd5, PT ;  /* 0x7fffffd50600780c */ /* 0x000fe20003f86070 */
[----:B------:R-:W-:-:S03]  /*1d30*/  IMAD.X R9, R41, 0x1, R69, P6 ;  /* 0x0000000129097824 */ /* 0x000fc600030e0645 */
[----:B------:R-:W-:Y:S02]  /*1d40*/  SHF.R.S32.HI R43, RZ, 0x1f, R42 ;  /* 0x0000001fff2b7819 */ /* 0x000fe4000001142a */
[-C--:B------:R-:W-:Y:S02]  /*1d50*/  IADD3 R6, P6, PT, R42, R68.reuse, RZ ;  /* 0x000000442a067210 */ /* 0x080fe40007fde0ff */
[----:B------:R-:W-:Y:S01]  /*1d60*/  SHF.R.S32.HI R45, RZ, 0x1f, R44 ;  /* 0x0000001fff2d7819 */ /* 0x000fe2000001142c */
[----:B0-----:R-:W-:Y:S01]  /*1d70*/  VIADD R5, R13, 0xfffffff2 ;  /* 0xfffffff20d057836 */ /* 0x001fe20000000000 */
[----:B------:R0:W2:Y:S01]  /*1d80*/  @P0 LDG.E.U8 R100, desc[UR20][R8.64] ;  /* 0x0000001408640981 */ /* 0x0000a2000c1e1100 */
[----:B------:R-:W-:Y:S01]  /*1d90*/  IMAD.X R7, R43, 0x1, R69, P6 ;  /* 0x000000012b077824 */ /* 0x000fe200030e0645 */
[----:B------:R-:W-:Y:S01]  /*1da0*/  IADD3 R4, P6, PT, R44, R68, RZ ;  /* 0x000000442c047210 */ /* 0x000fe20007fde0ff */
[----:B------:R-:W-:-:S03]  /*1db0*/  VIADD R10, R13, 0xfffffff3 ;  /* 0xfffffff30d0a7836 */ /* 0x000fc60000000000 */
[----:B------:R1:W2:Y:S01]  /*1dc0*/  @!P5 LDG.E.U8 R90, desc[UR20][R6.64] ;  /* 0x00000014065ad981 */ /* 0x0002a2000c1e1100 */
[----:B------:R-:W-:Y:S01]  /*1dd0*/  ISETP.GE.U32.AND P5, PT, R5, 0x7fffffd3, PT ;  /* 0x7fffffd30500780c */ /* 0x000fe20003fa6070 */
[--C-:B------:R-:W-:Y:S01]  /*1de0*/  IMAD.X R5, R45, 0x1, R69.reuse, P6 ;  /* 0x000000012d057824 */ /* 0x100fe200030e0645 */
[----:B------:R-:W-:Y:S01]  /*1df0*/  SHF.R.S32.HI R48, RZ, 0x1f, R46 ;  /* 0x0000001fff307819 */ /* 0x000fe2000001142e */
[----:B0-----:R-:W-:Y:S01]  /*1e00*/  VIADD R9, R13, 0xfffffff1 ;  /* 0xfffffff10d097836 */ /* 0x001fe20000000000 */
[----:B------:R-:W-:Y:S02]  /*1e10*/  IADD3 R8, P6, PT, R46, R68, RZ ;  /* 0x000000442e087210 */ /* 0x000fe40007fde0ff */
[----:B------:R-:W-:Y:S01]  /*1e20*/  ISETP.GE.U32.AND P0, PT, R10, 0x7fffffd4, PT ;  /* 0x7fffffd40a00780c */ /* 0x000fe20003f06070 */
[----:B------:R0:W2:Y:S01]  /*1e30*/  @!P4 LDG.E.U8 R87, desc[UR20][R4.64] ;  /* 0x000000140457c981 */ /* 0x0000a2000c1e1100 */
[----:B------:R-:W-:Y:S01]  /*1e40*/  ISETP.GE.U32.AND P4, PT, R9, 0x7fffffd2, PT ;  /* 0x7fffffd20900780c */ /* 0x000fe20003f86070 */
[----:B------:R-:W-:Y:S01]  /*1e50*/  IMAD.X R9, R48, 0x1, R69, P6 ;  /* 0x0000000130097824 */ /* 0x000fe200030e0645 */
[----:B------:R-:W-:-:S02]  /*1e60*/  SHF.R.S32.HI R49, RZ, 0x1f, R47 ;  /* 0x0000001fff317819 */ /* 0x000fc4000001142f */
[----:B-1----:R-:W-:Y:S01]  /*1e70*/  IADD3 R6, P6, PT, R47, R68, RZ ;  /* 0x000000442f067210 */ /* 0x002fe20007fde0ff */
[----:B------:R-:W-:Y:S01]  /*1e80*/  VIADD R10, R13, 0xfffffff0 ;  /* 0xfffffff00d0a7836 */ /* 0x000fe20000000000 */
[----:B------:R-:W-:-:S03]  /*1e90*/  SHF.R.S32.HI R51, RZ, 0x1f, R50 ;  /* 0x0000001fff337819 */ /* 0x000fc60000011432 */
[----:B------:R-:W-:Y:S01]  /*1ea0*/  IMAD.X R7, R49, 0x1, R69, P6 ;  /* 0x0000000131077824 */ /* 0x000fe200030e0645 */
[----:B0-----:R-:W-:Y:S01]  /*1eb0*/  SHF.R.U32.HI R5, RZ, 0xe, R3 ;  /* 0x0000000eff057819 */ /* 0x001fe20000011603 */
[----:B------:R0:W2:Y:S01]  /*1ec0*/  @!P0 LDG.E.U8 R82, desc[UR20][R8.64] ;  /* 0x0000001408528981 */ /* 0x0000a2000c1e1100 */
[----:B------:R-:W-:Y:S02]  /*1ed0*/  IADD3 R4, P6, PT, R50, R68, RZ ;  /* 0x0000004432047210 */ /* 0x000fe40007fde0ff */
[----:B------:R-:W-:Y:S01]  /*1ee0*/  ISETP.GE.U32.AND P0, PT, R10, 0x7fffffd1, PT ;  /* 0x7fffffd10a00780c */ /* 0x000fe20003f06070 */
[----:B------:R1:W2:Y:S01]  /*1ef0*/  @!P5 LDG.E.U8 R81, desc[UR20][R6.64] ;  /* 0x000000140651d981 */ /* 0x0002a2000c1e1100 */
[----:B------:R-:W-:Y:S01]  /*1f00*/  LOP3.LUT P5, RZ, R5, 0x1, RZ, 0xc0, !PT ;  /* 0x0000000105ff7812 */ /* 0x000fe200078ac0ff */
[----:B------:R-:W-:Y:S01]  /*1f10*/  IMAD.X R5, R51, 0x1, R69, P6 ;  /* 0x0000000133057824 */ /* 0x000fe200030e0645 */
[----:B------:R-:W-:Y:S02]  /*1f20*/  SHF.R.S32.HI R54, RZ, 0x1f, R52 ;  /* 0x0000001fff367819 */ /* 0x000fe40000011434 */
[----:B0-----:R-:W-:-:S02]  /*1f30*/  SHF.R.U32.HI R8, RZ, 0xd, R3 ;  /* 0x0000000dff087819 */ /* 0x001fc40000011603 */
[----:B------:R0:W2:Y:S01]  /*1f40*/  @!P4 LDG.E.U8 R78, desc[UR20][R4.64] ;  /* 0x00000014044ec981 */ /* 0x0000a2000c1e1100 */
[-C--:B-1----:R-:W-:Y:S02]  /*1f50*/  IADD3 R6, P6, PT, R52, R68.reuse, RZ ;  /* 0x0000004434067210 */ /* 0x082fe40007fde0ff */
[----:B------:R-:W-:Y:S02]  /*1f60*/  LOP3.LUT P4, RZ, R8, 0x1, RZ, 0xc0, !PT ;  /* 0x0000000108ff7812 */ /* 0x000fe4000788c0ff */
[----:B------:R-:W-:Y:S01]  /*1f70*/  SHF.R.S32.HI R55, RZ, 0x1f, R53 ;  /* 0x0000001fff377819 */ /* 0x000fe20000011435 */
[----:B------:R-:W-:Y:S01]  /*1f80*/  IMAD.X R7, R54, 0x1, R69, P6 ;  /* 0x0000000136077824 */ /* 0x000fe200030e0645 */
[----:B------:R-:W-:Y:S02]  /*1f90*/  IADD3 R62, P6, PT, R53, R68, RZ ;  /* 0x00000044353e7210 */ /* 0x000fe40007fde0ff */
[----:B------:R-:W-:Y:S02]  /*1fa0*/  SHF.R.U32.HI R8, RZ, 0xc, R3 ;  /* 0x0000000cff087819 */ /* 0x000fe40000011603 */
[----:B------:R1:W2:Y:S01]  /*1fb0*/  @!P0 LDG.E.U8 R79, desc[UR20][R6.64] ;  /* 0x00000014064f8981 */ /* 0x0002a2000c1e1100 */
[----:B------:R-:W-:Y:S01]  /*1fc0*/  IMAD.X R63, R55, 0x1, R69, P6 ;  /* 0x00000001373f7824 */ /* 0x000fe200030e0645 */
[----:B------:R-:W-:-:S02]  /*1fd0*/  LOP3.LUT P0, RZ, R8, 0x1, RZ, 0xc0, !PT ;  /* 0x0000000108ff7812 */ /* 0x000fc4000780c0ff */
[----:B------:R-:W-:Y:S02]  /*1fe0*/  SHF.R.S32.HI R57, RZ, 0x1f, R56 ;  /* 0x0000001fff397819 */ /* 0x000fe40000011438 */
[----:B------:R-:W-:Y:S01]  /*1ff0*/  IADD3 R8, P6, PT, R56, R68, RZ ;  /* 0x0000004438087210 */ /* 0x000fe20007fde0ff */
[----:B------:R1:W2:Y:S01]  /*2000*/  @P5 LDG.E.U8 R93, desc[UR20][R62.64] ;  /* 0x000000143e5d5981 */ /* 0x0002a2000c1e1100 */
[----:B0-----:R-:W-:-:S03]  /*2010*/  SHF.R.U32.HI R4, RZ, 0xb, R3 ;  /* 0x0000000bff047819 */ /* 0x001fc60000011603 */
[----:B------:R-:W-:Y:S01]  /*2020*/  IMAD.X R9, R57, 0x1, R69, P6 ;  /* 0x0000000139097824 */ /* 0x000fe200030e0645 */
[----:B------:R-:W-:Y:S02]  /*2030*/  LOP3.LUT P5, RZ, R4, 0x1, RZ, 0xc0, !PT ;  /* 0x0000000104ff7812 */ /* 0x000fe400078ac0ff */
[----:B------:R-:W-:Y:S02]  /*2040*/  SHF.R.S32.HI R60, RZ, 0x1f, R58 ;  /* 0x0000001fff3c7819 */ /* 0x000fe4000001143a */
[----:B------:R-:W-:Y:S01]  /*2050*/  SHF.R.U32.HI R5, RZ, 0xa, R3 ;  /* 0x0000000aff057819 */ /* 0x000fe20000011603 */
[----:B------:R0:W2:Y:S01]  /*2060*/  @P4 LDG.E.U8 R86, desc[UR20][R8.64] ;  /* 0x0000001408564981 */ /* 0x0000a2000c1e1100 */
[-C--:B------:R-:W-:Y:S02]  /*2070*/  IADD3 R4, P6, PT, R58, R68.reuse, RZ ;  /* 0x000000443a047210 */ /* 0x080fe40007fde0ff */
[----:B------:R-:W-:Y:S02]  /*2080*/  LOP3.LUT P4, RZ, R5, 0x1, RZ, 0xc0, !PT ;  /* 0x0000000105ff7812 */ /* 0x000fe4000788c0ff */
[----:B------:R-:W-:Y:S01]  /*2090*/  SHF.R.S32.HI R61, RZ, 0x1f, R59 ;  /* 0x0000001fff3d7819 */ /* 0x000fe2000001143b */
[----:B------:R-:W-:Y:S01]  /*20a0*/  IMAD.X R5, R60, 0x1, R69, P6 ;  /* 0x000000013c057824 */ /* 0x000fe200030e0645 */
[----:B-1----:R-:W-:Y:S01]  /*20b0*/  IADD3 R6, P6, PT, R59, R68, RZ ;  /* 0x000000443b067210 */ /* 0x002fe20007fde0ff */
[----:B------:R-:W-:Y:S01]  /*20c0*/  IMAD R62, R64, 0x15, RZ ;  /* 0x00000015403e7824 */ /* 0x000fe200078e02ff */
[----:B0-----:R-:W-:-:S02]  /*20d0*/  SHF.R.U32.HI R9, RZ, 0x6, R3 ;  /* 0x00000006ff097819 */ /* 0x001fc40000011603 */
[----:B------:R0:W2:Y:S01]  /*20e0*/  @P0 LDG.E.U8 R85, desc[UR20][R4.64] ;  /* 0x0000001404550981 */ /* 0x0000a2000c1e1100 */
[--C-:B------:R-:W-:Y:S01]  /*20f0*/  IMAD.X R7, R61, 0x1, R69.reuse, P6 ;  /* 0x000000013d077824 */ /* 0x100fe200030e0645 */
[----:B------:R-:W-:Y:S02]  /*2100*/  SHF.R.S32.HI R63, RZ, 0x1f, R62 ;  /* 0x0000001fff3f7819 */ /* 0x000fe4000001143e */
[----:B------:R-:W-:Y:S02]  /*2110*/  IADD3 R8, P6, PT, R62, R68, RZ ;  /* 0x000000443e087210 */ /* 0x000fe40007fde0ff */
[----:B------:R1:W2:Y:S01]  /*2120*/  @P5 LDG.E.U8 R80, desc[UR20][R6.64] ;  /* 0x0000001406505981 */ /* 0x0002a2000c1e1100 */
[----:B------:R-:W-:Y:S02]  /*2130*/  LOP3.LUT P5, RZ, R9, 0x1, RZ, 0xc0, !PT ;  /* 0x0000000109ff7812 */ /* 0x000fe400078ac0ff */
[----:B------:R-:W-:Y:S01]  /*2140*/  IMAD.X R9, R63, 0x1, R69, P6 ;  /* 0x000000013f097824 */ /* 0x000fe200030e0645 */
[----:B------:R-:W-:-:S02]  /*2150*/  SHF.R.S32.HI R108, RZ, 0x1f, R106 ;  /* 0x0000001fff6c7819 */ /* 0x000fc4000001146a */
[----:B0-----:R-:W-:Y:S02]  /*2160*/  IADD3 R4, P6, PT, R106, R68, RZ ;  /* 0x000000446a047210 */ /* 0x001fe40007fde0ff */
[--C-:B------:R-:W-:Y:S01]  /*2170*/  SHF.R.U32.HI R10, RZ, 0x9, R3.reuse ;  /* 0x00000009ff0a7819 */ /* 0x100fe20000011603 */
[----:B------:R0:W2:Y:S01]  /*2180*/  @P4 LDG.E.U8 R91, desc[UR20][R8.64] ;  /* 0x00000014085b4981 */ /* 0x0000a2000c1e1100 */
[----:B-1----:R-:W-:Y:S01]  /*2190*/  SHF.R.U32.HI R6, RZ, 0x5, R3 ;  /* 0x00000005ff067819 */ /* 0x002fe20000011603 */
[----:B------:R-:W-:Y:S01]  /*21a0*/  IMAD.X R5, R108, 0x1, R69, P6 ;  /* 0x000000016c057824 */ /* 0x000fe200030e0645 */
[----:B------:R-:W-:Y:S02]  /*21b0*/  LOP3.LUT P0, RZ, R10, 0x1, RZ, 0xc0, !PT ;  /* 0x000000010aff7812 */ /* 0x000fe4000780c0ff */
[----:B------:R-:W-:Y:S02]  /*21c0*/  LOP3.LUT P6, RZ, R6, 0x1, RZ, 0xc0, !PT ;  /* 0x0000000106ff7812 */ /* 0x000fe400078cc0ff */
[----:B------:R-:W-:-:S02]  /*21d0*/  SHF.R.S32.HI R109, RZ, 0x1f, R107 ;  /* 0x0000001fff6d7819 */ /* 0x000fc4000001146b */
[----:B------:R-:W-:-:S05]  /*21e0*/  IADD3 R6, P4, PT, R107, R68, RZ ;  /* 0x000000446b067210 */ /* 0x000fca0007f9e0ff */
[----:B------:R-:W-:Y:S01]  /*21f0*/  IMAD.X R7, R109, 0x1, R69, P4 ;  /* 0x000000016d077824 */ /* 0x000fe200020e0645 */
[----:B------:R-:W-:Y:S01]  /*2200*/  SHF.R.U32.HI R10, RZ, 0x4, R3 ;  /* 0x00000004ff0a7819 */ /* 0x000fe20000011603 */
[----:B------:R1:W2:Y:S01]  /*2210*/  @P0 LDG.E.U8 R102, desc[UR20][R4.64] ;  /* 0x0000001404660981 */ /* 0x0002a2000c1e1100 */
[----:B------:R-:W-:-:S03]  /*2220*/  SHF.R.S32.HI R111, RZ, 0x1f, R110 ;  /* 0x0000001fff6f7819 */ /* 0x000fc6000001146e */
[----:B------:R1:W2:Y:S01]  /*2230*/  @P5 LDG.E.U8 R101, desc[UR20][R6.64] ;  /* 0x0000001406655981 */ /* 0x0002a2000c1e1100 */
[----:B0-----:R-:W-:Y:S02]  /*2240*/  IADD3 R8, P5, PT, R110, R68, RZ ;  /* 0x000000446e087210 */ /* 0x001fe40007fbe0ff */
[----:B------:R-:W-:Y:S02]  /*2250*/  SHF.R.U32.HI R66, RZ, 0x3, R3 ;  /* 0x00000003ff427819 */ /* 0x000fe40000011603 */
[----:B------:R-:W-:Y:S01]  /*2260*/  LOP3.LUT P0, RZ, R10, 0x1, RZ, 0xc0, !PT ;  /* 0x000000010aff7812 */ /* 0x000fe2000780c0ff */
[----:B------:R-:W-:Y:S01]  /*2270*/  IMAD.X R9, R111, 0x1, R69, P5 ;  /* 0x000000016f097824 */ /* 0x000fe200028e0645 */
[----:B------:R-:W-:Y:S02]  /*2280*/  LOP3.LUT P4, RZ, R66, 0x1, RZ, 0xc0, !PT ;  /* 0x0000000142ff7812 */ /* 0x000fe4000788c0ff */
[----:B------:R-:W-:Y:S02]  /*2290*/  LOP3.LUT R66, R15, 0xc, RZ, 0xfc, !PT ;  /* 0x0000000c0f427812 */ /* 0x000fe400078efcff */
[----:B------:R-:W-:-:S02]  /*22a0*/  SHF.R.S32.HI R114, RZ, 0x1f, R112 ;  /* 0x0000001fff727819 */ /* 0x000fc40000011470 */
[----:B-1----:R-:W-:Y:S02]  /*22b0*/  IADD3 R4, P5, PT, R112, R68, RZ ;  /* 0x0000004470047210 */ /* 0x002fe40007fbe0ff */
[----:B------:R-:W-:Y:S02]  /*22c0*/  IABS R73, R66 ;  /* 0x0000004200497213 */ /* 0x000fe40000000000 */
[----:B------:R-:W-:Y:S01]  /*22d0*/  PRMT R103, RZ, 0x7610, R103 ;  /* 0x00007610ff677816 */ /* 0x000fe20000000067 */
[----:B------:R-:W-:Y:S01]  /*22e0*/  IMAD.X R5, R114, 0x1, R69, P5 ;  /* 0x0000000172057824 */ /* 0x000fe200028e0645 */
[----:B------:R-:W-:Y:S01]  /*22f0*/  PRMT R104, RZ, 0x7610, R104 ;  /* 0x00007610ff687816 */ /* 0x000fe20000000068 */
[----:B------:R-:W-:Y:S01]  /*2300*/  IMAD.HI.U32 R7, R14, R73, RZ ;  /* 0x000000490e077227 */ /* 0x000fe200078e00ff */
[----:B------:R-:W-:Y:S02]  /*2310*/  SHF.R.S32.HI R115, RZ, 0x1f, R113 ;  /* 0x0000001fff737819 */ /* 0x000fe40000011471 */
[----:B------:R-:W-:Y:S01]  /*2320*/  IADD3 R6, P5, PT, R113, R68, RZ ;  /* 0x0000004471067210 */ /* 0x000fe20007fbe0ff */
[----:B------:R-:W3:Y:S01]  /*2330*/  @P0 LDG.E.U8 R103, desc[UR20][R4.64] ;  /* 0x0000001404670981 */ /* 0x000ee2000c1e1100 */
[----:B------:R-:W-:Y:S01]  /*2340*/  ISETP.GT.U32.AND P0, PT, R12, R67, PT ;  /* 0x000000430c00720c */ /* 0x000fe20003f04070 */
[----:B------:R-:W-:-:S02]  /*2350*/  IMAD.MOV R10, RZ, RZ, -R7 ;  /* 0x000000ffff0a7224 */ /* 0x000fc400078e0a07 */
[----:B------:R0:W4:Y:S01]  /*2360*/  @P6 LDG.E.U8 R104, desc[UR20][R8.64] ;  /* 0x0000001408686981 */ /* 0x000122000c1e1100 */
[----:B------:R-:W-:Y:S01]  /*2370*/  IMAD.X R7, R115, 0x1, R69, P5 ;  /* 0x0000000173077824 */ /* 0x000fe200028e0645 */
[C---:B------:R-:W-:Y:S02]  /*2380*/  ISETP.GT.U32.AND P6, PT, R12.reuse, R71, PT ;  /* 0x000000470c00720c */ /* 0x040fe40003fc4070 */
[----:B------:R-:W-:Y:S02]  /*2390*/  ISETP.GT.U32.AND P5, PT, R12, R17, PT ;  /* 0x000000110c00720c */ /* 0x000fe40003fa4070 */
[----:B0-----:R-:W-:-:S04]  /*23a0*/  LOP3.LUT R8, R15, 0x10, RZ, 0xfc, !PT ;  /* 0x000000100f087812 */ /* 0x001fc800078efcff */
[----:B------:R-:W-:Y:S01]  /*23b0*/  @!P0 IMAD.IADD R67, R67, 0x1, -R12 ;  /* 0x0000000143438824 */ /* 0x000fe200078e0a0c */
[----:B------:R-:W-:-:S04]  /*23c0*/  IABS R5, R8 ;  /* 0x0000000800057213 */ /* 0x000fc80000000000 */
[--C-:B------:R-:W-:Y:S01]  /*23d0*/  @!P6 IMAD.IADD R71, R71, 0x1, -R12.reuse ;  /* 0x000000014747e824 */ /* 0x100fe200078e0a0c */
[----:B------:R-:W-:Y:S01]  /*23e0*/  ISETP.GT.U32.AND P6, PT, R12, R67, PT ;  /* 0x000000430c00720c */ /* 0x000fe20003fc4070 */
[----:B------:R-:W-:Y:S02]  /*23f0*/  @!P5 IMAD.IADD R17, R17, 0x1, -R12 ;  /* 0x000000011111d824 */ /* 0x000fe400078e0a0c */
[----:B------:R-:W-:Y:S01]  /*2400*/  IMAD.HI.U32 R4, R14, R5, RZ ;  /* 0x000000050e047227 */ /* 0x000fe200078e00ff */
[----:B------:R-:W-:Y:S02]  /*2410*/  PRMT R134, RZ, 0x7610, R134 ;  /* 0x00007610ff867816 */ /* 0x000fe40000000086 */
[C---:B------:R-:W-:Y:S01]  /*2420*/  ISETP.GT.U32.AND P5, PT, R12.reuse, R17, PT ;  /* 0x000000110c00720c */ /* 0x040fe20003fa4070 */
[----:B------:R-:W-:Y:S02]  /*2430*/  IMAD.MOV R4, RZ, RZ, -R4 ;  /* 0x000000ffff047224 */ /* 0x000fe400078e0a04 */
[C---:B------:R-:W-:Y:S01]  /*2440*/  IMAD R9, R12.reuse, R10, R73 ;  /* 0x0000000a0c097224 */ /* 0x040fe200078e0249 */
[----:B------:R0:W4:Y:S01]  /*2450*/  @P4 LDG.E.U8 R134, desc[UR20][R6.64] ;  /* 0x0000001406864981 */ /* 0x000122000c1e1100 */
[C---:B------:R-:W-:Y:S01]  /*2460*/  IMAD R5, R12.reuse, R4, R5 ;  /* 0x000000040c057224 */ /* 0x040fe200078e0205 */
[C---:B------:R-:W-:Y:S01]  /*2470*/  ISETP.GT.U32.AND P4, PT, R12.reuse, R71, PT ;  /* 0x000000470c00720c */ /* 0x040fe20003f84070 */
[----:B------:R-:W-:Y:S01]  /*2480*/  @!P6 IMAD.IADD R67, R67, 0x1, -R12 ;  /* 0x000000014343e824 */ /* 0x000fe200078e0a0c */
[----:B------:R-:W-:-:S02]  /*2490*/  ISETP.GT.U32.AND P0, PT, R12, R9, PT ;  /* 0x000000090c00720c */ /* 0x000fc40003f04070 */
[----:B------:R-:W-:-:S03]  /*24a0*/  ISETP.GT.U32.AND P6, PT, R12, R5, PT ;  /* 0x000000050c00720c */ /* 0x000fc60003fc4070 */
[--C-:B------:R-:W-:Y:S01]  /*24b0*/  @!P5 IMAD.IADD R17, R17, 0x1, -R12.reuse ;  /* 0x000000011111d824 */ /* 0x100fe200078e0a0c */
[----:B------:R-:W-:Y:S02]  /*24c0*/  ISETP.GE.AND P5, PT, R18, RZ, PT ;  /* 0x000000ff1200720c */ /* 0x000fe40003fa6270 */
[C---:B------:R-:W-:Y:S02]  /*24d0*/  LOP3.LUT R10, R15.reuse, 0x14, RZ, 0xfc, !PT ;  /* 0x000000140f0a7812 */ /* 0x040fe400078efcff */
[----:B------:R-:W-:Y:S01]  /*24e0*/  LOP3.LUT R70, R15, 0x18, RZ, 0xfc, !PT ;  /* 0x000000180f467812 */ /* 0x000fe200078efcff */
[--C-:B------:R-:W-:Y:S01]  /*24f0*/  @!P4 IMAD.IADD R71, R71, 0x1, -R12.reuse ;  /* 0x000000014747c824 */ /* 0x100fe200078e0a0c */
[----:B0-----:R-:W-:Y:S02]  /*2500*/  IABS R7, R10 ;  /* 0x0000000a00077213 */ /* 0x001fe40000000000 */
[----:B------:R-:W-:Y:S02]  /*2510*/  IABS R73, R70 ;  /* 0x0000004600497213 */ /* 0x000fe40000000000 */
[----:B------:R-:W-:Y:S01]  /*2520*/  ISETP.GE.AND P4, PT, R15, RZ, PT ;  /* 0x000000ff0f00720c */ /* 0x000fe20003f86270 */
[--C-:B------:R-:W-:Y:S01]  /*2530*/  @!P0 IMAD.IADD R9, R9, 0x1, -R12.reuse ;  /* 0x0000000109098824 */ /* 0x100fe200078e0a0c */
[----:B------:R-:W-:Y:S01]  /*2540*/  ISETP.GE.AND P0, PT, R16, RZ, PT ;  /* 0x000000ff1000720c */ /* 0x000fe20003f06270 */
[----:B------:R-:W-:Y:S01]  /*2550*/  @!P6 IMAD.IADD R5, R5, 0x1, -R12 ;  /* 0x000000010505e824 */ /* 0x000fe200078e0a0c */
[----:B------:R-:W-:Y:S01]  /*2560*/  LOP3.LUT R72, R15, 0x1c, RZ, 0xfc, !PT ;  /* 0x0000001c0f487812 */ /* 0x000fe200078efcff */
[----:B------:R-:W-:-:S04]  /*2570*/  IMAD.HI.U32 R4, R14, R7, RZ ;  /* 0x000000070e047227 */ /* 0x000fc800078e00ff */
[----:B------:R-:W-:Y:S01]  /*2580*/  IMAD.HI.U32 R6, R14, R73, RZ ;  /* 0x000000490e067227 */ /* 0x000fe200078e00ff */
[----:B------:R-:W-:-:S03]  /*2590*/  IABS R105, R72 ;  /* 0x0000004800697213 */ /* 0x000fc60000000000 */
[----:B------:R-:W-:Y:S01]  /*25a0*/  @!P5 IMAD.MOV R67, RZ, RZ, -R67 ;  /* 0x000000ffff43d224 */ /* 0x000fe200078e0a43 */
[C---:B------:R-:W-:Y:S01]  /*25b0*/  ISETP.GT.U32.AND P5, PT, R12.reuse, R5, PT ;  /* 0x000000050c00720c */ /* 0x040fe20003fa4070 */
[----:B------:R-:W-:Y:S02]  /*25c0*/  IMAD.MOV R4, RZ, RZ, -R4 ;  /* 0x000000ffff047224 */ /* 0x000fe400078e0a04 */
[----:B------:R-:W-:Y:S02]  /*25d0*/  IMAD.MOV R6, RZ, RZ, -R6 ;  /* 0x000000ffff067224 */ /* 0x000fe400078e0a06 */
[C---:B------:R-:W-:Y:S02]  /*25e0*/  IMAD R7, R12.reuse, R4, R7 ;  /* 0x000000040c077224 */ /* 0x040fe400078e0207 */
[C---:B------:R-:W-:Y:S02]  /*25f0*/  IMAD R15, R12.reuse, R6, R73 ;  /* 0x000000060c0f7224 */ /* 0x040fe400078e0249 */
[----:B------:R-:W-:Y:S01]  /*2600*/  @!P4 IMAD.MOV R71, RZ, RZ, -R71 ;  /* 0x000000ffff47c224 */ /* 0x000fe200078e0a47 */
[----:B------:R-:W-:Y:S01]  /*2610*/  ISETP.GT.U32.AND P4, PT, R12, R9, PT ;  /* 0x000000090c00720c */ /* 0x000fe20003f84070 */
[----:B------:R-:W-:Y:S01]  /*2620*/  IMAD.HI.U32 R14, R14, R105, RZ ;  /* 0x000000690e0e7227 */ /* 0x000fe200078e00ff */
[----:B------:R-:W-:-:S03]  /*2630*/  ISETP.GT.U32.AND P6, PT, R12, R7, PT ;  /* 0x000000070c00720c */ /* 0x000fc60003fc4070 */
[----:B------:R-:W-:Y:S01]  /*2640*/  @!P0 IMAD.MOV R17, RZ, RZ, -R17 ;  /* 0x000000ffff118224 */ /* 0x000fe200078e0a11 */
[----:B------:R-:W-:Y:S01]  /*2650*/  ISETP.GT.U32.AND P0, PT, R12, R15, PT ;  /* 0x0000000f0c00720c */ /* 0x000fe20003f04070 */
[----:B------:R-:W-:Y:S02]  /*2660*/  IMAD.MOV R14, RZ, RZ, -R14 ;  /* 0x000000ffff0e7224 */ /* 0x000fe400078e0a0e */
[--C-:B------:R-:W-:Y:S01]  /*2670*/  @!P5 IMAD.IADD R5, R5, 0x1, -R12.reuse ;  /* 0x000000010505d824 */ /* 0x100fe200078e0a0c */
[----:B------:R-:W-:Y:S01]  /*2680*/  ISETP.GE.AND P5, PT, R66, RZ, PT ;  /* 0x000000ff4200720c */ /* 0x000fe20003fa6270 */
[----:B------:R-:W-:Y:S02]  /*2690*/  IMAD R73, R12, R14, R105 ;  /* 0x0000000e0c497224 */ /* 0x000fe400078e0269 */
[----:B------:R-:W-:-:S03]  /*26a0*/  @!P4 IMAD.IADD R9, R9, 0x1, -R12 ;  /* 0x000000010909c824 */ /* 0x000fc600078e0a0c */
[----:B------:R-:W-:Y:S01]  /*26b0*/  ISETP.GT.U32.AND P4, PT, R12, R73, PT ;  /* 0x000000490c00720c */ /* 0x000fe20003f84070 */
[--C-:B------:R-:W-:Y:S01]  /*26c0*/  @!P6 IMAD.IADD R7, R7, 0x1, -R12.reuse ;  /* 0x000000010707e824 */ /* 0x100fe200078e0a0c */
[----:B------:R-:W-:Y:S01]  /*26d0*/  ISETP.GE.AND P6, PT, R8, RZ, PT ;  /* 0x000000ff0800720c */ /* 0x000fe20003fc6270 */
[----:B------:R-:W-:-:S04]  /*26e0*/  @!P0 IMAD.IADD R15, R15, 0x1, -R12 ;  /* 0x000000010f0f8824 */ /* 0x000fc800078e0a0c */
[----:B------:R-:W-:Y:S01]  /*26f0*/  @!P5 IMAD.MOV R9, RZ, RZ, -R9 ;  /* 0x000000ffff09d224 */ /* 0x000fe200078e0a09 */
[C---:B------:R-:W-:Y:S02]  /*2700*/  ISETP.GT.U32.AND P5, PT, R12.reuse, R15, PT ;  /* 0x0000000f0c00720c */ /* 0x040fe40003fa4070 */
[----:B------:R-:W-:-:S03]  /*2710*/  ISETP.GT.U32.AND P0, PT, R12, R7, PT ;  /* 0x000000070c00720c */ /* 0x000fc60003f04070 */
[----:B------:R-:W-:Y:S02]  /*2720*/  @!P4 IMAD.IADD R73, R73, 0x1, -R12 ;  /* 0x000000014949c824 */ /* 0x000fe400078e0a0c */
[----:B------:R-:W-:Y:S01]  /*2730*/  @!P6 IMAD.MOV R5, RZ, RZ, -R5 ;  /* 0x000000ffff05e224 */ /* 0x000fe200078e0a05 */
[----:B------:R-:W-:Y:S02]  /*2740*/  ISETP.GE.AND P6, PT, R10, RZ, PT ;  /* 0x000000ff0a00720c */ /* 0x000fe40003fc6270 */
[----:B------:R-:W-:-:S03]  /*2750*/  ISETP.GT.U32.AND P4, PT, R12, R73, PT ;  /* 0x000000490c00720c */ /* 0x000fc60003f84070 */
[--C-:B------:R-:W-:Y:S01]  /*2760*/  @!P5 IMAD.IADD R15, R15, 0x1, -R12.reuse ;  /* 0x000000010f0fd824 */ /* 0x100fe200078e0a0c */
[----:B------:R-:W-:Y:S01]  /*2770*/  ISETP.GE.AND P5, PT, R72, RZ, PT ;  /* 0x000000ff4800720c */ /* 0x000fe20003fa6270 */
[--C-:B------:R-:W-:Y:S01]  /*2780*/  @!P0 IMAD.IADD R7, R7, 0x1, -R12.reuse ;  /* 0x0000000107078824 */ /* 0x100fe200078e0a0c */
[----:B------:R-:W-:Y:S01]  /*2790*/  ISETP.GE.AND P0, PT, R70, RZ, PT ;  /* 0x000000ff4600720c */ /* 0x000fe20003f06270 */
[----:B------:R-:W-:Y:S01]  /*27a0*/  IMAD R117, R64, 0x1d, RZ ;  /* 0x0000001d40757824 */ /* 0x000fe200078e02ff */
[----:B------:R-:W-:Y:S02]  /*27b0*/  SHF.R.U32.HI R4, RZ, 0x2, R3 ;  /* 0x00000002ff047819 */ /* 0x000fe40000011603 */
[----:B------:R-:W-:Y:S01]  /*27c0*/  LOP3.LUT R6, RZ, R11, RZ, 0x33, !PT ;  /* 0x0000000bff067212 */ /* 0x000fe200078e33ff */
[----:B------:R-:W-:Y:S01]  /*27d0*/  @!P6 IMAD.MOV R7, RZ, RZ, -R7 ;  /* 0x000000ffff07e224 */ /* 0x000fe200078e0a07 */
[----:B------:R-:W-:Y:S01]  /*27e0*/  ISETP.NE.AND P6, PT, R11, RZ, PT ;  /* 0x000000ff0b00720c */ /* 0x000fe20003fc5270 */
[----:B------:R-:W-:Y:S01]  /*27f0*/  @!P4 IMAD.IADD R73, R73, 0x1, -R12 ;  /* 0x000000014949c824 */ /* 0x000fe200078e0a0c */
[----:B------:R-:W-:Y:S01]  /*2800*/  LOP3.LUT R118, R118, 0x1f, RZ, 0xc0, !PT ;  /* 0x0000001f76767812 */ /* 0x000fe200078ec0ff */
[----:B------:R-:W-:Y:S01]  /*2810*/  VIADD R116, R13, 0x1f ;  /* 0x0000001f0d747836 */ /* 0x000fe20000000000 */
[----:B------:R-:W-:Y:S01]  /*2820*/  LOP3.LUT P4, RZ, R4, 0x1, RZ, 0xc0, !PT ;  /* 0x0000000104ff7812 */ /* 0x000fe2000788c0ff */
[----:B------:R-:W-:Y:S01]  /*2830*/  @!P5 IMAD.MOV R73, RZ, RZ, -R73 ;  /* 0x000000ffff49d224 */ /* 0x000fe200078e0a49 */
[----:B------:R-:W-:-:S02]  /*2840*/  SHF.R.S32.HI R119, RZ, 0x1f, R117 ;  /* 0x0000001fff777819 */ /* 0x000fc40000011475 */
[----:B------:R-:W-:Y:S01]  /*2850*/  SEL R10, R6, R7, !P6 ;  /* 0x00000007060a7207 */ /* 0x000fe20007000000 */
[----:B------:R-:W-:Y:S01]  /*2860*/  IMAD R7, R118, R65, RZ ;  /* 0x0000004176077224 */ /* 0x000fe200078e02ff */
[----:B------:R-:W-:Y:S01]  /*2870*/  IADD3 R4, P5, PT, R117, R68, RZ ;  /* 0x0000004475047210 */ /* 0x000fe20007fbe0ff */
[----:B------:R-:W-:Y:S01]  /*2880*/  @!P0 IMAD.MOV R15, RZ, RZ, -R15 ;  /* 0x000000ffff0f8224 */ /* 0x000fe200078e0a0f */
[C---:B------:R-:W-:Y:S02]  /*2890*/  SEL R11, R6.reuse, R9, !P6 ;  /* 0x00000009060b7207 */ /* 0x040fe40007000000 */
[----:B------:R-:W-:Y:S01]  /*28a0*/  SEL R9, R6, R5, !P6 ;  /* 0x0000000506097207 */ /* 0x000fe20007000000 */
[----:B------:R-:W-:Y:S01]  /*28b0*/  IMAD.X R5, R119, 0x1, R69, P5 ;  /* 0x0000000177057824 */ /* 0x000fe200028e0645 */
[----:B------:R-:W-:Y:S01]  /*28c0*/  ISETP.GT.AND P0, PT, R116, 0x1f, PT ;  /* 0x0000001f7400780c */ /* 0x000fe20003f04270 */
[----:B------:R-:W-:Y:S01]  /*28d0*/  IMAD R120, R64, 0x1e, RZ ;  /* 0x0000001e40787824 */ /* 0x000fe200078e02ff */
[----:B------:R-:W-:-:S02]  /*28e0*/  SEL R71, R6, R71, !P6 ;  /* 0x0000004706477207 */ /* 0x000fc40007000000 */
[----:B------:R-:W-:Y:S02]  /*28f0*/  IADD3 R72, P5, PT, R7, UR18, RZ ;  /* 0x0000001207487c10 */ /* 0x000fe4000ffbe0ff */
[C---:B------:R-:W-:Y:S02]  /*2900*/  SEL R67, R6.reuse, R67, !P6 ;  /* 0x0000004306437207 */ /* 0x040fe40007000000 */
[----:B------:R-:W-:Y:S02]  /*2910*/  PRMT R105, RZ, 0x7610, R105 ;  /* 0x00007610ff697816 */ /* 0x000fe40000000069 */
[----:B------:R-:W-:Y:S01]  /*2920*/  SEL R8, R6, R17, !P6 ;  /* 0x0000001106087207 */ /* 0x000fe20007000000 */
[----:B------:R-:W-:Y:S01]  /*2930*/  IMAD R17, R71, UR5, RZ ;  /* 0x0000000547117c24 */ /* 0x000fe2000f8e02ff */
[----:B------:R-:W-:Y:S02]  /*2940*/  ISETP.LT.AND P0, PT, R118, R13, P0 ;  /* 0x0000000d7600720c */ /* 0x000fe40000701270 */
[----:B------:R-:W-:Y:S01]  /*2950*/  SHF.R.U32.HI R13, RZ, 0x1, R3 ;  /* 0x00000001ff0d7819 */ /* 0x000fe20000011603 */
[----:B------:R0:W4:Y:S01]  /*2960*/  @P4 LDG.E.U8 R105, desc[UR20][R4.64] ;  /* 0x0000001404694981 */ /* 0x000122000c1e1100 */
[----:B------:R-:W-:-:S02]  /*2970*/  LEA.HI.X.SX32 R122, R7, UR19, 0x1, P5 ;  /* 0x00000013077a7c11 */ /* 0x000fc4000a8f0eff */
[----:B------:R-:W-:Y:S01]  /*2980*/  SEL R12, R6, R15, !P6 ;  /* 0x0000000f060c7207 */ /* 0x000fe20007000000 */
[----:B------:R-:W-:Y:S01]  /*2990*/  IMAD R15, R67, UR5, RZ ;  /* 0x00000005430f7c24 */ /* 0x000fe2000f8e02ff */
[----:B------:R-:W-:Y:S02]  /*29a0*/  SHF.R.S32.HI R121, RZ, 0x1f, R120 ;  /* 0x0000001fff797819 */ /* 0x000fe40000011478 */
[----:B------:R-:W-:Y:S02]  /*29b0*/  IADD3 R66, P5, PT, R120, R68, RZ ;  /* 0x0000004478427210 */ /* 0x000fe40007fbe0ff */
[----:B------:R-:W-:Y:S02]  /*29c0*/  SEL R6, R6, R73, !P6 ;  /* 0x0000004906067207 */ /* 0x000fe40007000000 */
[----:B------:R-:W-:Y:S01]  /*29d0*/  LOP3.LUT P4, RZ, R13, 0x1, RZ, 0xc0, !PT ;  /* 0x000000010dff7812 */ /* 0x000fe2000788c0ff */
[----:B------:R-:W-:Y:S01]  /*29e0*/  IMAD R13, R8, UR5, RZ ;  /* 0x00000005080d7c24 */ /* 0x000fe2000f8e02ff */
[-C--:B------:R-:W-:Y:S01]  /*29f0*/  IADD3 R18, P6, PT, R17, R72.reuse, RZ ;  /* 0x0000004811127210 */ /* 0x080fe20007fde0ff */
[----:B------:R-:W-:Y:S01]  /*2a00*/  IMAD.X R67, R121, 0x1, R69, P5 ;  /* 0x0000000179437824 */ /* 0x000fe200028e0645 */
[----:B------:R-:W-:Y:S01]  /*2a10*/  IADD3 R16, P5, PT, R15, R72, RZ ;  /* 0x000000480f107210 */ /* 0x000fe20007fbe0ff */
[----:B------:R-:W-:Y:S01]  /*2a20*/  IMAD R11, R11, UR5, RZ ;  /* 0x000000050b0b7c24 */ /* 0x000fe2000f8e02ff */
[----:B------:R-:W-:Y:S01]  /*2a30*/  LEA.HI.X.SX32 R17, R17, R122, 0x1, P6 ;  /* 0x0000007a11117211 */ /* 0x000fe200030f0eff */
[----:B------:R-:W-:Y:S01]  /*2a40*/  IMAD R9, R9, UR5, RZ ;  /* 0x0000000509097c24 */ /* 0x000fe2000f8e02ff */
[----:B------:R-:W-:Y:S01]  /*2a50*/  IADD3 R14, P6, PT, R13, R72, RZ ;  /* 0x000000480d0e7210 */ /* 0x000fe20007fde0ff */
[----:B0-----:R-:W-:Y:S01]  /*2a60*/  IMAD R5, R10, UR5, RZ ;  /* 0x000000050a057c24 */ /* 0x001fe2000f8e02ff */
[----:B------:R-:W-:-:S02]  /*2a70*/  LEA.HI.X.SX32 R15, R15, R122, 0x1, P5 ;  /* 0x0000007a0f0f7211 */ /* 0x000fc400028f0eff */
[----:B------:R-:W-:Y:S01]  /*2a80*/  IADD3 R10, P5, PT, R11, R72, RZ ;  /* 0x000000480b0a7210 */ /* 0x000fe20007fbe0ff */
[----:B------:R-:W-:Y:S01]  /*2a90*/  IMAD R7, R12, UR5, RZ ;  /* 0x000000050c077c24 */ /* 0x000fe2000f8e02ff */
[----:B------:R-:W-:Y:S02]  /*2aa0*/  LEA.HI.X.SX32 R13, R13, R122, 0x1, P6 ;  /* 0x0000007a0d0d7211 */ /* 0x000fe400030f0eff */
[----:B------:R-:W-:Y:S01]  /*2ab0*/  IADD3 R12, P6, PT, R9, R72, RZ ;  /* 0x00000048090c7210 */ /* 0x000fe20007fde0ff */
[----:B------:R-:W-:Y:S01]  /*2ac0*/  IMAD R70, R6, UR5, RZ ;  /* 0x0000000506467c24 */ /* 0x000fe2000f8e02ff */
[----:B------:R-:W-:Y:S02]  /*2ad0*/  LEA.HI.X.SX32 R11, R11, R122, 0x1, P5 ;  /* 0x0000007a0b0b7211 */ /* 0x000fe400028f0eff */
[----:B------:R-:W-:Y:S02]  /*2ae0*/  IADD3 R4, P5, PT, R5, R72, RZ ;  /* 0x0000004805047210 */ /* 0x000fe40007fbe0ff */
[----:B------:R-:W-:-:S02]  /*2af0*/  LEA.HI.X.SX32 R9, R9, R122, 0x1, P6 ;  /* 0x0000007a09097211 */ /* 0x000fc400030f0eff */
[----:B------:R-:W-:Y:S02]  /*2b00*/  IADD3 R8, P6, PT, R7, R72, RZ ;  /* 0x0000004807087210 */ /* 0x000fe40007fde0ff */
[----:B------:R-:W-:Y:S02]  /*2b10*/  SHF.R.U32.HI R3, RZ, 0x8, R3 ;  /* 0x00000008ff037819 */ /* 0x000fe40000011603 */
[----:B------:R-:W-:Y:S02]  /*2b20*/  LEA.HI.X.SX32 R5, R5, R122, 0x1, P5 ;  /* 0x0000007a05057211 */ /* 0x000fe400028f0eff */
[----:B------:R-:W-:Y:S02]  /*2b30*/  IADD3 R6, P5, PT, R70, R72, RZ ;  /* 0x0000004846067210 */ /* 0x000fe40007fbe0ff */
[----:B------:R-:W-:Y:S02]  /*2b40*/  LEA.HI.X.SX32 R7, R7, R122, 0x1, P6 ;  /* 0x0000007a07077211 */ /* 0x000fe400030f0eff */
[----:B------:R-:W-:Y:S01]  /*2b50*/  LOP3.LUT P6, RZ, R3, 0x1, RZ, 0xc0, !PT ;  /* 0x0000000103ff7812 */ /* 0x000fe200078cc0ff */
[----:B------:R-:W-:Y:S01]  /*2b60*/  @P0 IMAD.MOV.U32 R71, RZ, RZ, R17 ;  /* 0x000000ffff470224 */ /* 0x000fe200078e0011 */
[----:B------:R-:W-:-:S02]  /*2b70*/  PRMT R138, RZ, 0x7610, R138 ;  /* 0x00007610ff8a7816 */ /* 0x000fc4000000008a */
[----:B------:R-:W-:Y:S01]  /*2b80*/  LEA.HI.X.SX32 R3, R70, R122, 0x1, P5 ;  /* 0x0000007a46037211 */ /* 0x000fe200028f0eff */
[----:B------:R-:W-:Y:S01]  /*2b90*/  @P0 IMAD.MOV.U32 R70, RZ, RZ, R18 ;  /* 0x000000ffff460224 */ /* 0x000fe200078e0012 */
[----:B------:R-:W-:Y:S01]  /*2ba0*/  PRMT R136, RZ, 0x7610, R136 ;  /* 0x00007610ff887816 */ /* 0x000fe20000000088 */
[C---:B------:R-:W-:Y:S01]  /*2bb0*/  IMAD R122, R64.reuse, 0x17, RZ ;  /* 0x00000017407a7824 */ /* 0x040fe200078e02ff */
[----:B------:R-:W-:Y:S01]  /*2bc0*/  PRMT R140, RZ, 0x7610, R140 ;  /* 0x00007610ff8c7816 */ /* 0x000fe2000000008c */
[----:B------:R-:W-:Y:S01]  /*2bd0*/  @P0 IMAD.MOV.U32 R72, RZ, RZ, R14 ;  /* 0x000000ffff480224 */ /* 0x000fe200078e000e */
[----:B------:R0:W4:Y:S01]  /*2be0*/  @P0 LDG.E.U8 R138, desc[UR20][R70.64] ;  /* 0x00000014468a0981 */ /* 0x000122000c1e1100 */
[----:B------:R-:W-:Y:S01]  /*2bf0*/  @P0 IMAD.MOV.U32 R73, RZ, RZ, R13 ;  /* 0x000000ffff490224 */ /* 0x000fe200078e000d */
[----:B------:R-:W-:Y:S02]  /*2c00*/  PRMT R144, RZ, 0x7610, R144 ;  /* 0x00007610ff907816 */ /* 0x000fe40000000090 */
[----:B------:R1:W4:Y:S01]  /*2c10*/  @P4 LDG.E.U8 R136, desc[UR20][R66.64] ;  /* 0x0000001442884981 */ /* 0x000322000c1e1100 */
[----:B------:R-:W-:Y:S01]  /*2c20*/  SHF.R.S32.HI R124, RZ, 0x1f, R122 ;  /* 0x0000001fff7c7819 */ /* 0x000fe2000001147a */
[----:B------:R-:W-:Y:S01]  /*2c30*/  IMAD R123, R64, 0x1f, RZ ;  /* 0x0000001f407b7824 */ /* 0x000fe200078e02ff */
[----:B------:R-:W-:Y:S01]  /*2c40*/  PRMT R142, RZ, 0x7610, R142 ;  /* 0x00007610ff8e7816 */ /* 0x000fe2000000008e */
[----:B------:R5:W4:Y:S01]  /*2c50*/  @P0 LDG.E.U8 R140, desc[UR20][R72.64] ;  /* 0x00000014488c0981 */ /* 0x000b22000c1e1100 */
[----:B0-----:R-:W-:Y:S01]  /*2c60*/  IADD3 R70, P4, PT, R122, R68, RZ ;  /* 0x000000447a467210 */ /* 0x001fe20007f9e0ff */
[----:B-1----:R-:W-:-:S02]  /*2c70*/  @P0 IMAD.MOV.U32 R66, RZ, RZ, R8 ;  /* 0x000000ffff420224 */ /* 0x002fc400078e0008 */
[----:B------:R-:W-:Y:S02]  /*2c80*/  @P0 IMAD.MOV.U32 R67, RZ, RZ, R7 ;  /* 0x000000ffff430224 */ /* 0x000fe400078e0007 */
[----:B-----5:R-:W-:Y:S02]  /*2c90*/  @P0 IMAD.MOV.U32 R72, RZ, RZ, R12 ;  /* 0x000000ffff480224 */ /* 0x020fe400078e000c */
[----:B------:R-:W-:Y:S01]  /*2ca0*/  @P0 IMAD.MOV.U32 R73, RZ, RZ, R9 ;  /* 0x000000ffff490224 */ /* 0x000fe200078e0009 */
[----:B------:R0:W5:Y:S01]  /*2cb0*/  @P0 LDG.E.U8 R144, desc[UR20][R66.64] ;  /* 0x0000001442900981 */ /* 0x000162000c1e1100 */
[----:B------:R-:W-:Y:S01]  /*2cc0*/  IMAD.X R71, R124, 0x1, R69, P4 ;  /* 0x000000017c477824 */ /* 0x000fe200020e0645 */
[----:B------:R-:W-:Y:S02]  /*2cd0*/  PRMT R135, RZ, 0x7610, R135 ;  /* 0x00007610ff877816 */ /* 0x000fe40000000087 */
[----:B------:R-:W-:Y:S01]  /*2ce0*/  SHF.R.S32.HI R125, RZ, 0x1f, R123 ;  /* 0x0000001fff7d7819 */ /* 0x000fe2000001147b */
[----:B------:R1:W5:Y:S01]  /*2cf0*/  @P0 LDG.E.U8 R142, desc[UR20][R72.64] ;  /* 0x00000014488e0981 */ /* 0x000362000c1e1100 */
[----:B------:R-:W-:Y:S01]  /*2d00*/  IADD3 R68, P4, PT, R123, R68, RZ ;  /* 0x000000447b447210 */ /* 0x000fe20007f9e0ff */
[----:B0-----:R-:W-:-:S02]  /*2d10*/  @P0 IMAD.MOV.U32 R66, RZ, RZ, R16 ;  /* 0x000000ffff420224 */ /* 0x001fc400078e0010 */
[----:B------:R-:W-:Y:S01]  /*2d20*/  @P0 IMAD.MOV.U32 R67, RZ, RZ, R15 ;  /* 0x000000ffff430224 */ /* 0x000fe200078e000f */
[----:B------:R-:W-:Y:S01]  /*2d30*/  PRMT R133, RZ, 0x7610, R133 ;  /* 0x00007610ff857816 */ /* 0x000fe20000000085 */
[----:B------:R-:W-:Y:S01]  /*2d40*/  IMAD.X R69, R125, 0x1, R69, P4 ;  /* 0x000000017d457824 */ /* 0x000fe200020e0645 */
[----:B-1----:R-:W-:Y:S02]  /*2d50*/  PRMT R73, RZ, 0x7610, R73 ;  /* 0x00007610ff497816 */ /* 0x002fe40000000049 */
[----:B------:R0:W5:Y:S01]  /*2d60*/  @P0 LDG.E.U8 R135, desc[UR20][R66.64] ;  /* 0x0000001442870981 */ /* 0x000162000c1e1100 */
[----:B------:R-:W-:Y:S02]  /*2d70*/  PRMT R137, RZ, 0x7610, R137 ;  /* 0x00007610ff897816 */ /* 0x000fe40000000089 */
[----:B------:R-:W-:Y:S01]  /*2d80*/  PRMT R139, RZ, 0x7610, R139 ;  /* 0x00007610ff8b7816 */ /* 0x000fe2000000008b */
[----:B------:R-:W5:Y:S01]  /*2d90*/  @P6 LDG.E.U8 R73, desc[UR20][R70.64] ;  /* 0x0000001446496981 */ /* 0x000f62000c1e1100 */
[----:B------:R-:W-:-:S03]  /*2da0*/  PRMT R141, RZ, 0x7610, R141 ;  /* 0x00007610ff8d7816 */ /* 0x000fc6000000008d */
[----:B------:R-:W5:Y:S01]  /*2db0*/  @!P2 LDG.E.U8 R133, desc[UR20][R68.64] ;  /* 0x000000144485a981 */ /* 0x000f62000c1e1100 */
[----:B0-----:R-:W-:Y:S02]  /*2dc0*/  @P0 IMAD.MOV.U32 R66, RZ, RZ, R6 ;  /* 0x000000ffff420224 */ /* 0x001fe400078e0006 */
[----:B------:R-:W-:Y:S01]  /*2dd0*/  @P0 IMAD.MOV.U32 R67, RZ, RZ, R3 ;  /* 0x000000ffff430224 */ /* 0x000fe200078e0003 */
[----:B------:R-:W5:Y:S04]  /*2de0*/  @P0 LDG.E.U8 R137, desc[UR20][R10.64] ;  /* 0x000000140a890981 */ /* 0x000f68000c1e1100 */
[----:B------:R-:W5:Y:S04]  /*2df0*/  @P0 LDG.E.U8 R139, desc[UR20][R4.64] ;  /* 0x00000014048b0981 */ /* 0x000f68000c1e1100 */
[----:B------:R-:W5:Y:S01]  /*2e00*/  @P0 LDG.E.U8 R141, desc[UR20][R66.64] ;  /* 0x00000014428d0981 */ /* 0x000f62000c1e1100 */
[----:B------:R-:W-:-:S04]  /*2e10*/  @!UP0 UIADD3 UR4, UPT, UPT, -UR4, 0x100000, URZ ;  /* 0x0010000004048890 */ /* 0x000fc8000fffe1ff */
[----:B------:R-:W-:Y:S02]  /*2e20*/  @!UP0 USHF.L.U32 UR5, UR4, 0xb, URZ ;  /* 0x0000000b04058899 */ /* 0x000fe400080006ff */
[----:B------:R-:W-:Y:S01]  /*2e30*/  @!UP0 USHF.L.U32 UR4, UR4, 0x1, URZ ;  /* 0x0000000104048899 */ /* 0x000fe200080006ff */
[----:B------:R-:W-:Y:S01]  /*2e40*/  VOTEU.ALL UP0, P3 ;  /* 0x0000000000ff7886 */ /* 0x000fe20001800000 */
[C---:B------:R-:W-:Y:S02]  /*2e50*/  LOP3.LUT R126, R19.reuse, 0x10, RZ, 0x3c, !PT ;  /* 0x00000010137e7812 */ /* 0x040fe400078e3cff */
[C---:B------:R-:W-:Y:S02]  /*2e60*/  LOP3.LUT R127, R19.reuse, 0x20, RZ, 0x3c, !PT ;  /* 0x00000020137f7812 */ /* 0x040fe400078e3cff */
[C---:B------:R-:W-:Y:S02]  /*2e70*/  LOP3.LUT R128, R19.reuse, 0x30, RZ, 0x3c, !PT ;  /* 0x0000003013807812 */ /* 0x040fe400078e3cff */
[----:B------:R-:W-:-:S02]  /*2e80*/  LOP3.LUT R129, R19, 0x40, RZ, 0x3c, !PT ;  /* 0x0000004013817812 */ /* 0x000fc400078e3cff */
[C---:B------:R-:W-:Y:S02]  /*2e90*/  LOP3.LUT R130, R19.reuse, 0x50, RZ, 0x3c, !PT ;  /* 0x0000005013827812 */ /* 0x040fe400078e3cff */
[----:B------:R0:W1:Y:S01]  /*2ea0*/  @!UP0 SYNCS.EXCH.64 URZ, [UR14+0x2808], UR4 ;  /* 0x002808040eff85b2 */ /* 0x0000620008000100 */
[----:B--2---:R0:W-:Y:S01]  /*2eb0*/  STS.U8 [R19+UR14], R94 ;  /* 0x0000005e13007988 */ /* 0x0041e2000800000e */
[----:B------:R-:W-:-:S03]  /*2ec0*/  LOP3.LUT R131, R19, 0x60, RZ, 0x3c, !PT ;  /* 0x0000006013837812 */ /* 0x000fc600078e3cff */
[----:B------:R0:W-:Y:S01]  /*2ed0*/  STS.U8 [R19+UR14+0x400], R96 ;  /* 0x0004006013007988 */ /* 0x0001e2000800000e */
[----:B------:R-:W-:-:S03]  /*2ee0*/  LOP3.LUT R132, R19, 0x70, RZ, 0x3c, !PT ;  /* 0x0000007013847812 */ /* 0x000fc600078e3cff */
[----:B------:R0:W-:Y:S04]  /*2ef0*/  STS.U8 [R19+UR14+0x800], R98 ;  /* 0x0008006213007988 */ /* 0x0001e8000800000e */
[----:B------:R0:W-:Y:S04]  /*2f00*/  STS.U8 [R19+UR14+0xc00], R100 ;  /* 0x000c006413007988 */ /* 0x0001e8000800000e */
[----:B---3--:R0:W-:Y:S04]  /*2f10*/  STS.U8 [R126+UR14+0x80], R99 ;  /* 0x000080637e007988 */ /* 0x0081e8000800000e */
[----:B------:R0:W-:Y:S04]  /*2f20*/  STS.U8 [R126+UR14+0x480], R95 ;  /* 0x0004805f7e007988 */ /* 0x0001e8000800000e */
[----:B------:R0:W-:Y:S04]  /*2f30*/  STS.U8 [R126+UR14+0x880], R93 ;  /* 0x0008805d7e007988 */ /* 0x0001e8000800000e */
[----:B------:R0:W-:Y:S04]  /*2f40*/  STS.U8 [R126+UR14+0xc80], R101 ;  /* 0x000c80657e007988 */ /* 0x0001e8000800000e */
[----:B------:R0:W-:Y:S04]  /*2f50*/  STS.U8 [R127+UR14+0x100], R88 ;  /* 0x000100587f007988 */ /* 0x0001e8000800000e */
[----:B------:R0:W-:Y:S04]  /*2f60*/  STS.U8 [R127+UR14+0x500], R90 ;  /* 0x0005005a7f007988 */ /* 0x0001e8000800000e */
[----:B------:R0:W-:Y:S04]  /*2f70*/  STS.U8 [R127+UR14+0x900], R86 ;  /* 0x000900567f007988 */ /* 0x0001e8000800000e */
[----:B----4-:R0:W-:Y:S04]  /*2f80*/  STS.U8 [R127+UR14+0xd00], R104 ;  /* 0x000d00687f007988 */ /* 0x0101e8000800000e */
[----:B------:R0:W-:Y:S04]  /*2f90*/  STS.U8 [R128+UR14+0x180], R89 ;  /* 0x0001805980007988 */ /* 0x0001e8000800000e */
        /* <DEDUP_REMOVED lines=9> */
[----:B------:R0:W-:Y:S01]  /*3030*/  STS.U8 [R130+UR14+0xa80], R91 ;  /* 0x000a805b82007988 */ /* 0x0001e2000800000e */
[----:B------:R-:W-:-:S04]  /*3040*/  LOP3.LUT P0, RZ, R92, R97, RZ, 0xfc, !PT ;  /* 0x000000615cff7212 */ /* 0x000fc8000780fcff */
[C---:B------:R-:W-:Y:S02]  /*3050*/  ISETP.LT.OR P2, PT, R116.reuse, 0x20, P0 ;  /* 0x000000207400780c */ /* 0x040fe40000741670 */
[----:B------:R-:W-:Y:S01]  /*3060*/  ISETP.GE.AND P4, PT, R116, 0x40, PT ;  /* 0x000000407400780c */ /* 0x000fe20003f86270 */
[----:B------:R0:W-:Y:S04]  /*3070*/  STS.U8 [R130+UR14+0xe80], R105 ;  /* 0x000e806982007988 */ /* 0x0001e8000800000e */
[----:B------:R0:W-:Y:S04]  /*3080*/  STS.U8 [R131+UR14+0x300], R76 ;  /* 0x0003004c83007988 */ /* 0x0001e8000800000e */
[----:B------:R0:W-:Y:S04]  /*3090*/  STS.U8 [R131+UR14+0x700], R78 ;  /* 0x0007004e83007988 */ /* 0x0001e8000800000e */
[----:B------:R0:W-:Y:S04]  /*30a0*/  STS.U8 [R131+UR14+0xb00], R102 ;  /* 0x000b006683007988 */ /* 0x0001e8000800000e */
[----:B------:R0:W-:Y:S04]  /*30b0*/  STS.U8 [R131+UR14+0xf00], R136 ;  /* 0x000f008883007988 */ /* 0x0001e8000800000e */
[----:B------:R0:W-:Y:S04]  /*30c0*/  STS.U8 [R132+UR14+0x380], R77 ;  /* 0x0003804d84007988 */ /* 0x0001e8000800000e */
[----:B------:R0:W-:Y:S04]  /*30d0*/  STS.U8 [R132+UR14+0x780], R79 ;  /* 0x0007804f84007988 */ /* 0x0001e8000800000e */
[----:B-----5:R0:W-:Y:S04]  /*30e0*/  STS.U8 [R132+UR14+0xb80], R73 ;  /* 0x000b804984007988 */ /* 0x0201e8000800000e */
        /* <DEDUP_REMOVED lines=9> */
[----:B-1----:R1:W-:Y:S06]  /*3180*/  MEMBAR.ALL.CTA ;  /* 0x0000000000007992 */ /* 0x0023ec0000008000 */
[----:B-1----:R-:W1:Y:S02]  /*3190*/  FENCE.VIEW.ASYNC.S ;  /* 0x00000000000073c6 */ /* 0x002e640000000000 */
[----:B-1----:R-:W-:Y:S06]  /*31a0*/  BAR.SYNC.DEFER_BLOCKING 0x0 ;  /* 0x0000000000007b1d */ /* 0x002fec0000010000 */
[----:B------:R-:W-:-:S00]  /*31b0*/  MEMBAR.ALL.CTA ;  /* 0x0000000000007992 */ /* 0x000fc00000008000 */
[----:B------:R-:W-:Y:S06]  /*31c0*/  MEMBAR.ALL.GPU ;  /* 0x0000000000007992 */ /* 0x000fec000000a000 */
[----:B------:R-:W-:-:S00]  /*31d0*/  ERRBAR ;  /* 0x00000000000079ab */ /* 0x000fc00000000000 */
[----:B------:R-:W-:Y:S08]  /*31e0*/  CGAERRBAR ;  /* 0x00000000000075ab */ /* 0x000ff00000000000 */
[----:B------:R-:W-:Y:S06]  /*31f0*/  UCGABAR_ARV ;  /* 0x00000000000079c7 */ /* 0x000fec0008000000 */
[----:B------:R-:W-:Y:S01]  /*3200*/  UCGABAR_WAIT ;  /* 0x0000000000007dc7 */ /* 0x000fe20008000000 */
[----:B------:R-:W-:Y:S01]  /*3210*/  CCTL.IVALL ;  /* 0x00000000ff00798f */ /* 0x000fe20002000000 */
[----:B0-----:R-:W-:Y:S05]  /*3220*/  @P2 BRA `(.L_x_12) ;  /* 0x0000000000342947 */ /* 0x001fea0003800000 */
[----:B------:R-:W-:Y:S02]  /*3230*/  UIADD3 UR4, UPT, UPT, UR14, 0x2000, URZ ;  /* 0x000020000e047890 */ /* 0x000fe4000fffe0ff */
[----:B------:R-:W-:Y:S02]  /*3240*/  USHF.R.U32.HI UR5, URZ, 0x4, UR14 ;  /* 0x00000004ff057899 */ /* 0x000fe4000801160e */
[----:B------:R-:W-:Y:S02]  /*3250*/  USHF.R.U32.HI UR6, URZ, 0x4, UR4 ;  /* 0x00000004ff067899 */ /* 0x000fe40008011604 */
[----:B------:R-:W-:Y:S02]  /*3260*/  USGXT.U32 UR4, UR5, 0xe ;  /* 0x0000000e0504789a */ /* 0x000fe40008000000 */
[----:B------:R-:W-:Y:S01]  /*3270*/  USGXT.U32 UR6, UR6, 0xe ;  /* 0x0000000e0606789a */ /* 0x000fe20008000000 */
[----:B------:R-:W-:Y:S01]  /*3280*/  UMOV UR12, 0x0 ;  /* 0x00000000000c7882 */ /* 0x000fe20000000000 */
[----:B------:R-:W-:Y:S01]  /*3290*/  UMOV UR13, 0x10108490 ;  /* 0x10108490000d7882 */ /* 0x000fe20000000000 */
[----:B------:R-:W-:Y:S01]  /*32a0*/  UMOV UR5, 0x40004040 ;  /* 0x4000404000057882 */ /* 0x000fe20000000000 */
[----:B------:R-:W-:Y:S01]  /*32b0*/  UMOV UR7, 0xc0004010 ;  /* 0xc000401000077882 */ /* 0x000fe20000000000 */
[----:B------:R-:W-:-:S04]  /*32c0*/  UMOV UR9, 0x3 ;  /* 0x0000000300097882 */ /* 0x000fc80000000000 */
[----:B------:R0:W-:Y:S01]  /*32d0*/  UTCQMMA.2CTA gdesc[UR4], gdesc[UR6], tmem[UR15], tmem[UR12], idesc[UR13], !UPT ;  /* 0x00ff0c06040075ea */ /* 0x0001e2000fa0030f */
[----:B------:R0:W-:Y:S01]  /*32e0*/  UTCBAR.2CTA.MULTICAST [UR8], URZ, UR9 ;  /* 0x000000ff080073e9 */ /* 0x0001e20008200809 */
[----:B------:R-:W-:Y:S01]  /*32f0*/  NOP ;  /* 0x0000000000007918 */ /* 0x000fe20000000000 */
.L_x_12:
[----:B0-----:R-:W-:Y:S01]  /*3300*/  UMOV UR4, URZ ;  /* 0x000000ff00047c82 */ /* 0x001fe20008000000 */
[----:B------:R-:W-:Y:S05]  /*3310*/  @!P4 BRA `(.L_x_13) ;  /* 0x0000001000c8c947 */ /* 0x000fea0003800000 */
[----:B------:R-:W-:Y:S01]  /*3320*/  SHF.R.S32.HI R67, RZ, 0x1f, R116 ;  /* 0x0000001fff437819 */ /* 0x000fe20000011474 */
[----:B------:R-:W-:Y:S01]  /*3330*/  IMAD.SHL.U32 R133, R64, 0x20, RZ ;  /* 0x0000002040857824 */ /* 0x000fe200078e00ff */
[----:B------:R-:W-:Y:S01]  /*3340*/  UIADD3 UR5, UPT, UPT, UR14, 0x2400, URZ ;  /* 0x000024000e057890 */ /* 0x000fe2000fffe0ff */
[----:B------:R-:W-:Y:S01]  /*3350*/  IMAD.SHL.U32 R137, R65, 0x20, RZ ;  /* 0x0000002041897824 */ /* 0x000fe200078e00ff */
[----:B------:R-:W-:Y:S01]  /*3360*/  LEA.HI R67, R67, R116, RZ, 0x5 ;  /* 0x0000007443437211 */ /* 0x000fe200078f28ff */
[----:B------:R-:W-:Y:S01]  /*3370*/  UIADD3 UR4, UPT, UPT, UR14, 0x1000, URZ ;  /* 0x000010000e047890 */ /* 0x000fe2000fffe0ff */
[----:B------:R-:W-:Y:S01]  /*3380*/  IADD3 R135, P2, P4, R74, UR16, R133 ;  /* 0x000000104a877c10 */ /* 0x000fe2000fc5e085 */
[----:B------:R-:W-:Y:S01]  /*3390*/  USHF.R.U32.HI UR5, URZ, 0x4, UR5 ;  /* 0x00000004ff057899 */ /* 0x000fe20008011605 */
[----:B------:R-:W-:Y:S01]  /*33a0*/  SHF.R.S32.HI R67, RZ, 0x5, R67 ;  /* 0x00000005ff437819 */ /* 0x000fe20000011443 */
[----:B------:R-:W-:Y:S01]  /*33b0*/  USHF.R.U32.HI UR4, URZ, 0x4, UR4 ;  /* 0x00000004ff047899 */ /* 0x000fe20008011604 */
[----:B------:R-:W-:Y:S01]  /*33c0*/  SHF.R.S32.HI R134, RZ, 0x1f, R133 ;  /* 0x0000001fff867819 */ /* 0x000fe20000011485 */
[----:B------:R-:W-:Y:S01]  /*33d0*/  IMAD.MOV.U32 R64, RZ, RZ, RZ ;  /* 0x000000ffff407224 */ /* 0x000fe200078e00ff */
[----:B------:R-:W-:Y:S01]  /*33e0*/  VIMNMX R67, PT, PT, R67, 0x2, !PT ;  /* 0x0000000243437848 */ /* 0x000fe20007fe0100 */
[----:B------:R-:W-:Y:S01]  /*33f0*/  USGXT.U32 UR12, UR5, 0xe ;  /* 0x0000000e050c789a */ /* 0x000fe20008000000 */
[----:B------:R-:W-:Y:S01]  /*3400*/  IADD3.X R136, PT, PT, R75, UR17, R134, P2, P4 ;  /* 0x000000114b887c10 */ /* 0x000fe200097e8486 */
[----:B------:R-:W0:Y:S01]  /*3410*/  LDCU UR16, c[0x0][0x3a8] ;  /* 0x00007500ff1077ac */ /* 0x000e220008000800 */
[----:B------:R-:W-:Y:S01]  /*3420*/  SHF.R.S32.HI R138, RZ, 0x1f, R137 ;  /* 0x0000001fff8a7819 */ /* 0x000fe20000011489 */
[----:B------:R-:W-:Y:S01]  /*3430*/  VIADD R139, R67, 0xffffffff ;  /* 0xffffffff438b7836 */ /* 0x000fe20000000000 */
[----:B------:R-:W-:Y:S01]  /*3440*/  USGXT.U32 UR6, UR4, 0xe ;  /* 0x0000000e0406789a */ /* 0x000fe20008000000 */
[----:B------:R-:W-:Y:S01]  /*3450*/  UMOV UR11, UR8 ;  /* 0x00000008000b7c82 */ /* 0x000fe20008000000 */
[----:B------:R-:W-:Y:S01]  /*3460*/  UMOV UR13, 0x1 ;  /* 0x00000001000d7882 */ /* 0x000fe20000000000 */
[----:B------:R-:W-:-:S09]  /*3470*/  UMOV UR5, URZ ;  /* 0x000000ff00057c82 */ /* 0x000fd20008000000 */
.L_x_16:
[----:B------:R-:W-:Y:S01]  /*3480*/  IMAD.U32 R64, R64, -0x80000000, RZ ;  /* 0x8000000040407824 */ /* 0x000fe200078e00ff */
[C---:B------:R-:W-:Y:S02]  /*3490*/  ISETP.GT.AND P5, PT, R25.reuse, 0x1, PT ;  /* 0x000000011900780c */ /* 0x040fe40003fa4270 */
[----:B------:R-:W-:Y:S01]  /*34a0*/  ISETP.GT.AND P4, PT, R25, 0x2, PT ;  /* 0x000000021900780c */ /* 0x000fe20003f84270 */
[----:B------:R-:W1:Y:S01]  /*34b0*/  SYNCS.PHASECHK.TRANS64.TRYWAIT P6, [UR11], R64 ;  /* 0x00000040ff0075a7 */ /* 0x000e6200080c110b */
[----:B------:R-:W-:Y:S01]  /*34c0*/  IADD3 R68, P2, PT, R21, R135, RZ ;  /* 0x0000008715447210 */ /* 0x000fe20007f5e0ff */
[----:B-1----:R-:W-:-:S12]  /*34d0*/  @!P6 BRA `(.L_x_14) ;  /* 0x000000340018e947 */ /* 0x002fd80003800000 */
.L_x_24:
[----:B0-----:R-:W-:Y:S01]  /*34e0*/  IADD3 R72, P6, PT, R135, UR16, RZ ;  /* 0x0000001087487c10 */ /* 0x001fe2000ffde0ff */
[----:B------:R-:W-:Y:S01]  /*34f0*/  IMAD.X R69, R22, 0x1, R136, P2 ;  /* 0x0000000116457824 */ /* 0x000fe200010e0688 */
[----:B------:R-:W-:Y:S02]  /*3500*/  ISETP.GT.AND P2, PT, R25, 0x3, PT ;  /* 0x000000031900780c */ /* 0x000fe40003f44270 */
[----:B------:R-:W-:Y:S01]  /*3510*/  PRMT R144, RZ, 0x7610, R144 ;  /* 0x00007610ff907816 */ /* 0x000fe20000000090 */
[--C-:B------:R-:W-:Y:S01]  /*3520*/  IMAD.X R73, R20, 0x1, R136.reuse, P6 ;  /* 0x0000000114497824 */ /* 0x100fe200030e0688 */
[-C--:B------:R-:W-:Y:S02]  /*3530*/  IADD3 R70, P6, PT, R23, R135.reuse, RZ ;  /* 0x0000008717467210 */ /* 0x080fe40007fde0ff */
[----:B------:R-:W-:Y:S02]  /*3540*/  PRMT R145, RZ, 0x7610, R145 ;  /* 0x00007610ff917816 */ /* 0x000fe40000000091 */
[----:B------:R0:W2:Y:S01]  /*3550*/  @P4 LDG.E.U8 R144, desc[UR20][R68.64] ;  /* 0x0000001444904981 */ /* 0x0000a2000c1e1100 */
[----:B------:R-:W-:Y:S01]  /*3560*/  IMAD.X R71, R24, 0x1, R136, P6 ;  /* 0x0000000118477824 */ /* 0x000fe200030e0688 */
[----:B------:R-:W-:-:S02]  /*3570*/  IADD3 R64, P6, PT, R123, R135, RZ ;  /* 0x000000877b407210 */ /* 0x000fc40007fde0ff */
[----:B------:R-:W-:Y:S02]  /*3580*/  PRMT R147, RZ, 0x7610, R147 ;  /* 0x00007610ff937816 */ /* 0x000fe40000000093 */
[----:B------:R-:W-:Y:S01]  /*3590*/  ISETP.GT.AND P4, PT, R25, 0x4, PT ;  /* 0x000000041900780c */ /* 0x000fe20003f84270 */
[--C-:B------:R-:W-:Y:S01]  /*35a0*/  IMAD.X R65, R125, 0x1, R136.reuse, P6 ;  /* 0x000000017d417824 */ /* 0x100fe200030e0688 */
[-C--:B------:R-:W-:Y:S01]  /*35b0*/  IADD3 R66, P6, PT, R120, R135.reuse, RZ ;  /* 0x0000008778427210 */ /* 0x080fe20007fde0ff */
[----:B------:R1:W3:Y:S04]  /*35c0*/  @P2 LDG.E.U8 R145, desc[UR20][R70.64] ;  /* 0x0000001446912981 */ /* 0x0002e8000c1e1100 */
[----:B------:R-:W-:Y:S01]  /*35d0*/  IMAD.X R67, R121, 0x1, R136, P6 ;  /* 0x0000000179437824 */ /* 0x000fe200030e0688 */
[-C--:B0-----:R-:W-:Y:S01]  /*35e0*/  IADD3 R68, P6, PT, R117, R135.reuse, RZ ;  /* 0x0000008775447210 */ /* 0x081fe20007fde0ff */
[----:B------:R0:W4:Y:S01]  /*35f0*/  @P5 LDG.E.U8 R147, desc[UR20][R72.64] ;  /* 0x0000001448935981 */ /* 0x000122000c1e1100 */
[----:B------:R-:W-:-:S03]  /*3600*/  IADD3 R74, P5, PT, R26, R135, RZ ;  /* 0x000000871a4a7210 */ /* 0x000fc60007fbe0ff */
[--C-:B------:R-:W-:Y:S01]  /*3610*/  IMAD.X R69, R119, 0x1, R136.reuse, P6 ;  /* 0x0000000177457824 */ /* 0x100fe200030e0688 */
[----:B-1----:R-:W-:Y:S01]  /*3620*/  IADD3 R70, P6, PT, R113, R135, RZ ;  /* 0x0000008771467210 */ /* 0x002fe20007fde0ff */
[----:B------:R-:W-:Y:S01]  /*3630*/  IMAD.X R75, R27, 0x1, R136, P5 ;  /* 0x000000011b4b7824 */ /* 0x000fe200028e0688 */
[----:B------:R-:W-:-:S03]  /*3640*/  PRMT R142, RZ, 0x7610, R142 ;  /* 0x00007610ff8e7816 */ /* 0x000fc6000000008e */
[--C-:B------:R-:W-:Y:S01]  /*3650*/  IMAD.X R71, R115, 0x1, R136.reuse, P6 ;  /* 0x0000000173477824 */ /* 0x100fe200030e0688 */
[-C--:B0-----:R-:W-:Y:S02]  /*3660*/  IADD3 R72, P6, PT, R112, R135.reuse, RZ ;  /* 0x0000008770487210 */ /* 0x081fe40007fde0ff */
[----:B------:R-:W-:Y:S01]  /*3670*/  ISETP.GT.AND P2, PT, R25, 0x5, PT ;  /* 0x000000051900780c */ /* 0x000fe20003f44270 */
[----:B------:R0:W5:Y:S02]  /*3680*/  @P4 LDG.E.U8 R142, desc[UR20][R74.64] ;  /* 0x000000144a8e4981 */ /* 0x000164000c1e1100 */
[--C-:B------:R-:W-:Y:S01]  /*3690*/  IMAD.X R73, R114, 0x1, R136.reuse, P6 ;  /* 0x0000000172497824 */ /* 0x100fe200030e0688 */
[-C--:B------:R-:W-:Y:S02]  /*36a0*/  IADD3 R78, P5, PT, R28, R135.reuse, RZ ;  /* 0x000000871c4e7210 */ /* 0x080fe40007fbe0ff */
[----:B------:R-:W-:Y:S02]  /*36b0*/  PRMT R143, RZ, 0x7610, R143 ;  /* 0x00007610ff8f7816 */ /* 0x000fe4000000008f */
[----:B0-----:R-:W-:Y:S01]  /*36c0*/  IADD3 R74, P6, PT, R110, R135, RZ ;  /* 0x000000876e4a7210 */ /* 0x001fe20007fde0ff */
[----:B------:R-:W-:-:S04]  /*36d0*/  IMAD.X R79, R29, 0x1, R136, P5 ;  /* 0x000000011d4f7824 */ /* 0x000fc800028e0688 */
[----:B------:R-:W-:Y:S01]  /*36e0*/  IMAD.X R75, R111, 0x1, R136, P6 ;  /* 0x000000016f4b7824 */ /* 0x000fe200030e0688 */
[----:B------:R-:W-:Y:S01]  /*36f0*/  IADD3 R76, P6, PT, R107, R135, RZ ;  /* 0x000000876b4c7210 */ /* 0x000fe20007fde0ff */
[----:B------:R0:W2:Y:S01]  /*3700*/  @P2 LDG.E.U8 R143, desc[UR20][R78.64] ;  /* 0x000000144e8f2981 */ /* 0x0000a2000c1e1100 */
[----:B------:R-:W-:-:S03]  /*3710*/  ISETP.GT.AND P4, PT, R25, 0x6, PT ;  /* 0x000000061900780c */ /* 0x000fc60003f84270 */
[----:B------:R-:W-:Y:S01]  /*3720*/  IMAD.X R77, R109, 0x1, R136, P6 ;  /* 0x000000016d4d7824 */ /* 0x000fe200030e0688 */
[-C--:B------:R-:W-:Y:S02]  /*3730*/  IADD3 R82, P5, PT, R30, R135.reuse, RZ ;  /* 0x000000871e527210 */ /* 0x080fe40007fbe0ff */
[----:B0-----:R-:W-:-:S03]  /*3740*/  IADD3 R78, P6, PT, R40, R135, RZ ;  /* 0x00000087284e7210 */ /* 0x001fc60007fde0ff */
[----:B------:R-:W-:Y:S01]  /*3750*/  IMAD.X R83, R31, 0x1, R136, P5 ;  /* 0x000000011f537824 */ /* 0x000fe200028e0688 */
[----:B------:R-:W-:Y:S01]  /*3760*/  PRMT R140, RZ, 0x7610, R140 ;  /* 0x00007610ff8c7816 */ /* 0x000fe2000000008c */
[--C-:B------:R-:W-:Y:S01]  /*3770*/  IMAD.X R79, R41, 0x1, R136.reuse, P6 ;  /* 0x00000001294f7824 */ /* 0x100fe200030e0688 */
[-C--:B------:R-:W-:Y:S02]  /*3780*/  IADD3 R80, P6, PT, R122, R135.reuse, RZ ;  /* 0x000000877a507210 */ /* 0x080fe40007fde0ff */
[C---:B------:R-:W-:Y:S02]  /*3790*/  ISETP.GT.AND P2, PT, R25.reuse, 0x7, PT ;  /* 0x000000071900780c */ /* 0x040fe40003f44270 */
[----:B------:R0:W2:Y:S01]  /*37a0*/  @P4 LDG.E.U8 R140, desc[UR20][R82.64] ;  /* 0x00000014528c4981 */ /* 0x0000a2000c1e1100 */
[----:B------:R-:W-:Y:S01]  /*37b0*/  IMAD.X R81, R124, 0x1, R136, P6 ;  /* 0x000000017c517824 */ /* 0x000fe200030e0688 */
[----:B------:R-:W-:Y:S02]  /*37c0*/  IADD3 R86, P5, PT, R32, R135, RZ ;  /* 0x0000008720567210 */ /* 0x000fe40007fbe0ff */
[----:B------:R-:W-:-:S02]  /*37d0*/  ISETP.GT.AND P4, PT, R25, 0x8, PT ;  /* 0x000000081900780c */ /* 0x000fc40003f84270 */
[----:B0-----:R-:W-:Y:S01]  /*37e0*/  IADD3 R82, P6, PT, R106, R135, RZ ;  /* 0x000000876a527210 */ /* 0x001fe20007fde0ff */
[----:B------:R-:W-:Y:S01]  /*37f0*/  IMAD.X R87, R33, 0x1, R136, P5 ;  /* 0x0000000121577824 */ /* 0x000fe200028e0688 */
[----:B------:R-:W-:-:S03]  /*3800*/  PRMT R141, RZ, 0x7610, R141 ;  /* 0x00007610ff8d7816 */ /* 0x000fc6000000008d */
[----:B------:R-:W-:Y:S01]  /*3810*/  IMAD.X R83, R108, 0x1, R136, P6 ;  /* 0x000000016c537824 */ /* 0x000fe200030e0688 */
[-C--:B------:R-:W-:Y:S02]  /*3820*/  IADD3 R84, P6, PT, R62, R135.reuse, RZ ;  /* 0x000000873e547210 */ /* 0x080fe40007fde0ff */
[-C--:B------:R-:W-:Y:S01]  /*3830*/  IADD3 R90, P5, PT, R34, R135.reuse, RZ ;  /* 0x00000087225a7210 */ /* 0x080fe20007fbe0ff */
[----:B------:R0:W2:Y:S01]  /*3840*/  @P2 LDG.E.U8 R141, desc[UR20][R86.64] ;  /* 0x00000014568d2981 */ /* 0x0000a2000c1e1100 */
[----:B------:R-:W-:Y:S01]  /*3850*/  PRMT R146, RZ, 0x7610, R146 ;  /* 0x00007610ff927816 */ /* 0x000fe20000000092 */
[--C-:B------:R-:W-:Y:S02]  /*3860*/  IMAD.X R85, R63, 0x1, R136.reuse, P6 ;  /* 0x000000013f557824 */ /* 0x100fe400030e0688 */
[----:B------:R-:W-:Y:S01]  /*3870*/  IMAD.X R91, R36, 0x1, R136, P5 ;  /* 0x00000001245b7824 */ /* 0x000fe200028e0688 */
[----:B------:R-:W-:Y:S02]  /*3880*/  IADD3 R94, P5, PT, R38, R135, RZ ;  /* 0x00000087265e7210 */ /* 0x000fe40007fbe0ff */
[----:B------:R-:W-:-:S02]  /*3890*/  ISETP.GT.AND P2, PT, R25, 0x9, PT ;  /* 0x000000091900780c */ /* 0x000fc40003f44270 */
[----:B------:R1:W2:Y:S01]  /*38a0*/  @P4 LDG.E.U8 R146, desc[UR20][R90.64] ;  /* 0x000000145a924981 */ /* 0x0002a2000c1e1100 */
[----:B0-----:R-:W-:Y:S02]  /*38b0*/  IADD3 R86, P6, PT, R59, R135, RZ ;  /* 0x000000873b567210 */ /* 0x001fe40007fde0ff */
[----:B------:R-:W-:-:S03]  /*38c0*/  ISETP.GT.AND P4, PT, R25, 0xa, PT ;  /* 0x0000000a1900780c */ /* 0x000fc60003f84270 */
[--C-:B------:R-:W-:Y:S01]  /*38d0*/  IMAD.X R87, R61, 0x1, R136.reuse, P6 ;  /* 0x000000013d577824 */ /* 0x100fe200030e0688 */
[-C--:B------:R-:W-:Y:S01]  /*38e0*/  IADD3 R88, P6, PT, R58, R135.reuse, RZ ;  /* 0x000000873a587210 */ /* 0x080fe20007fde0ff */
[----:B------:R-:W-:Y:S01]  /*38f0*/  IMAD.X R95, R39, 0x1, R136, P5 ;  /* 0x00000001275f7824 */ /* 0x000fe200028e0688 */
[----:B------:R-:W-:-:S03]  /*3900*/  IADD3 R100, P5, PT, R42, R135, RZ ;  /* 0x000000872a647210 */ /* 0x000fc60007fbe0ff */
[--C-:B------:R-:W-:Y:S01]  /*3910*/  IMAD.X R89, R60, 0x1, R136.reuse, P6 ;  /* 0x000000013c597824 */ /* 0x100fe200030e0688 */
[-C--:B-1----:R-:W-:Y:S01]  /*3920*/  IADD3 R90, P6, PT, R56, R135.reuse, RZ ;  /* 0x00000087385a7210 */ /* 0x082fe20007fde0ff */
[----:B------:R-:W-:Y:S01]  /*3930*/  IMAD.X R101, R43, 0x1, R136, P5 ;  /* 0x000000012b657824 */ /* 0x000fe200028e0688 */
[----:B------:R-:W-:Y:S02]  /*3940*/  PRMT R149, RZ, 0x7610, R149 ;  /* 0x00007610ff957816 */ /* 0x000fe40000000095 */
[----:B------:R-:W-:Y:S01]  /*3950*/  PRMT R148, RZ, 0x7610, R148 ;  /* 0x00007610ff947816 */ /* 0x000fe20000000094 */
[--C-:B------:R-:W-:Y:S01]  /*3960*/  IMAD.X R91, R57, 0x1, R136.reuse, P6 ;  /* 0x00000001395b7824 */ /* 0x100fe200030e0688 */
[-C--:B------:R-:W-:Y:S02]  /*3970*/  IADD3 R104, P5, PT, R44, R135.reuse, RZ ;  /* 0x000000872c687210 */ /* 0x080fe40007fbe0ff */
[-C--:B------:R-:W-:Y:S01]  /*3980*/  IADD3 R92, P6, PT, R53, R135.reuse, RZ ;  /* 0x00000087355c7210 */ /* 0x080fe20007fde0ff */
[----:B------:R0:W3:Y:S04]  /*3990*/  @P2 LDG.E.U8 R149, desc[UR20][R94.64] ;  /* 0x000000145e952981 */ /* 0x0000e8000c1e1100 */
[----:B------:R1:W3:Y:S01]  /*39a0*/  @P4 LDG.E.U8 R148, desc[UR20][R100.64] ;  /* 0x0000001464944981 */ /* 0x0002e2000c1e1100 */
[--C-:B------:R-:W-:Y:S01]  /*39b0*/  IMAD.X R105, R45, 0x1, R136.reuse, P5 ;  /* 0x000000012d697824 */ /* 0x100fe200028e0688 */
[----:B------:R-:W-:Y:S01]  /*39c0*/  ISETP.GT.AND P5, PT, R25, 0xc, PT ;  /* 0x0000000c1900780c */ /* 0x000fe20003fa4270 */
[----:B------:R-:W-:Y:S01]  /*39d0*/  IMAD.X R93, R55, 0x1, R136, P6 ;  /* 0x00000001375d7824 */ /* 0x000fe200030e0688 */
[----:B0-----:R-:W-:-:S02]  /*39e0*/  IADD3 R94, P4, PT, R35, R135, RZ ;  /* 0x00000087235e7210 */ /* 0x001fc40007f9e0ff */
[----:B------:R-:W-:-:S03]  /*39f0*/  IADD3 R96, P6, PT, R52, R135, RZ ;  /* 0x0000008734607210 */ /* 0x000fc60007fde0ff */
[--C-:B------:R-:W-:Y:S01]  /*3a00*/  IMAD.X R95, R37, 0x1, R136.reuse, P4 ;  /* 0x00000001255f7824 */ /* 0x100fe200020e0688 */
[-C--:B------:R-:W-:Y:S01]  /*3a10*/  IADD3 R98, P4, PT, R46, R135.reuse, RZ ;  /* 0x000000872e627210 */ /* 0x080fe20007f9e0ff */
[--C-:B------:R-:W-:Y:S01]  /*3a20*/  IMAD.X R97, R54, 0x1, R136.reuse, P6 ;  /* 0x0000000136617824 */ /* 0x100fe200030e0688 */
[----:B------:R-:W-:Y:S02]  /*3a30*/  ISETP.GT.AND P2, PT, R25, 0xb, PT ;  /* 0x0000000b1900780c */ /* 0x000fe40003f44270 */
[-C--:B-1----:R-:W-:Y:S01]  /*3a40*/  IADD3 R100, P6, PT, R50, R135.reuse, RZ ;  /* 0x0000008732647210 */ /* 0x082fe20007fde0ff */
[----:B------:R-:W-:Y:S01]  /*3a50*/  IMAD.X R99, R48, 0x1, R136, P4 ;  /* 0x0000000130637824 */ /* 0x000fe200020e0688 */
[----:B------:R-:W-:Y:S02]  /*3a60*/  PRMT R150, RZ, 0x7610, R150 ;  /* 0x00007610ff967816 */ /* 0x000fe40000000096 */
[----:B------:R-:W-:Y:S01]  /*3a70*/  PRMT R151, RZ, 0x7610, R151 ;  /* 0x00007610ff977816 */ /* 0x000fe20000000097 */
[----:B------:R-:W-:Y:S01]  /*3a80*/  IMAD.X R101, R51, 0x1, R136, P6 ;  /* 0x0000000133657824 */ /* 0x000fe200030e0688 */
[----:B------:R-:W-:-:S02]  /*3a90*/  IADD3 R102, P6, PT, R47, R135, RZ ;  /* 0x000000872f667210 */ /* 0x000fc40007fde0ff */
[C---:B------:R-:W-:Y:S01]  /*3aa0*/  ISETP.GT.AND P4, PT, R25.reuse, 0xe, PT ;  /* 0x0000000e1900780c */ /* 0x040fe20003f84270 */
[----:B------:R-:W3:Y:S01]  /*3ab0*/  @P5 LDG.E.U8 R150, desc[UR20][R98.64] ;  /* 0x0000001462965981 */ /* 0x000ee2000c1e1100 */
[----:B------:R-:W-:Y:S01]  /*3ac0*/  ISETP.GT.AND P5, PT, R25, 0xf, PT ;  /* 0x0000000f1900780c */ /* 0x000fe20003fa4270 */
[----:B------:R-:W-:Y:S01]  /*3ad0*/  IMAD.X R103, R49, 0x1, R136, P6 ;  /* 0x0000000131677824 */ /* 0x000fe200030e0688 */
[C---:B------:R-:W-:Y:S01]  /*3ae0*/  ISETP.GT.AND P6, PT, R25.reuse, 0x10, PT ;  /* 0x000000101900780c */ /* 0x040fe20003fc4270 */
[----:B------:R0:W3:Y:S01]  /*3af0*/  @P2 LDG.E.U8 R151, desc[UR20][R104.64] ;  /* 0x0000001468972981 */ /* 0x0000e2000c1e1100 */
[----:B------:R-:W-:Y:S02]  /*3b00*/  ISETP.GT.AND P2, PT, R25, 0xd, PT ;  /* 0x0000000d1900780c */ /* 0x000fe40003f44270 */
[----:B------:R-:W-:Y:S02]  /*3b10*/  PRMT R153, RZ, 0x7610, R153 ;  /* 0x00007610ff997816 */ /* 0x000fe40000000099 */
[----:B0-----:R-:W-:-:S05]  /*3b20*/  PRMT R104, RZ, 0x7610, R104 ;  /* 0x00007610ff687816 */ /* 0x001fca0000000068 */
[----:B------:R-:W3:Y:S01]  /*3b30*/  @P5 LDG.E.U8 R153, desc[UR20][R96.64] ;  /* 0x0000001460995981 */ /* 0x000ee2000c1e1100 */
[----:B------:R-:W-:Y:S02]  /*3b40*/  PRMT R105, RZ, 0x7610, R105 ;  /* 0x00007610ff697816 */ /* 0x000fe40000000069 */
[----:B------:R-:W-:Y:S01]  /*3b50*/  PRMT R98, RZ, 0x7610, R98 ;  /* 0x00007610ff627816 */ /* 0x000fe20000000062 */
[----:B------:R0:W3:Y:S01]  /*3b60*/  @P4 LDG.E.U8 R104, desc[UR20][R100.64] ;  /* 0x0000001464684981 */ /* 0x0000e2000c1e1100 */
[C---:B------:R-:W-:Y:S02]  /*3b70*/  ISETP.GT.AND P4, PT, R25.reuse, 0x12, PT ;  /* 0x000000121900780c */ /* 0x040fe40003f84270 */
[C---:B------:R-:W-:Y:S01]  /*3b80*/  ISETP.GT.AND P5, PT, R25.reuse, 0x13, PT ;  /* 0x000000131900780c */ /* 0x040fe20003fa4270 */
[----:B------:R1:W3:Y:S01]  /*3b90*/  @P2 LDG.E.U8 R105, desc[UR20][R102.64] ;  /* 0x0000001466692981 */ /* 0x0002e2000c1e1100 */
[----:B------:R-:W-:-:S03]  /*3ba0*/  ISETP.GT.AND P2, PT, R25, 0x11, PT ;  /* 0x000000111900780c */ /* 0x000fc60003f44270 */
[----:B------:R-:W3:Y:S01]  /*3bb0*/  @P6 LDG.E.U8 R98, desc[UR20][R94.64] ;  /* 0x000000145e626981 */ /* 0x000ee2000c1e1100 */
[----:B------:R-:W-:Y:S02]  /*3bc0*/  ISETP.GT.AND P6, PT, R25, 0x14, PT ;  /* 0x000000141900780c */ /* 0x000fe40003fc4270 */
[----:B0-----:R-:W-:Y:S02]  /*3bd0*/  PRMT R101, RZ, 0x7610, R101 ;  /* 0x00007610ff657816 */ /* 0x001fe40000000065 */
[----:B-1----:R-:W-:Y:S02]  /*3be0*/  PRMT R102, RZ, 0x7610, R102 ;  /* 0x00007610ff667816 */ /* 0x002fe40000000066 */
[----:B------:R-:W-:Y:S02]  /*3bf0*/  PRMT R99, RZ, 0x7610, R99 ;  /* 0x00007610ff637816 */ /* 0x000fe40000000063 */
[----:B------:R-:W4:Y:S01]  /*3c00*/  @P5 LDG.E.U8 R101, desc[UR20][R88.64] ;  /* 0x0000001458655981 */ /* 0x000f22000c1e1100 */
[----:B------:R-:W-:-:S03]  /*3c10*/  PRMT R96, RZ, 0x7610, R96 ;  /* 0x00007610ff607816 */ /* 0x000fc60000000060 */
[----:B------:R0:W4:Y:S01]  /*3c20*/  @P4 LDG.E.U8 R102, desc[UR20][R90.64] ;  /* 0x000000145a664981 */ /* 0x000122000c1e1100 */
[C---:B------:R-:W-:Y:S02]  /*3c30*/  ISETP.GT.AND P4, PT, R25.reuse, 0x16, PT ;  /* 0x000000161900780c */ /* 0x040fe40003f84270 */
[C---:B------:R-:W-:Y:S01]  /*3c40*/  ISETP.GT.AND P5, PT, R25.reuse, 0x17, PT ;  /* 0x000000171900780c */ /* 0x040fe20003fa4270 */
[----:B------:R1:W4:Y:S01]  /*3c50*/  @P2 LDG.E.U8 R99, desc[UR20][R92.64] ;  /* 0x000000145c632981 */ /* 0x000322000c1e1100 */
[----:B------:R-:W-:-:S03]  /*3c60*/  ISETP.GT.AND P2, PT, R25, 0x15, PT ;  /* 0x000000151900780c */ /* 0x000fc60003f44270 */
[----:B------:R-:W4:Y:S01]  /*3c70*/  @P6 LDG.E.U8 R96, desc[UR20][R86.64] ;  /* 0x0000001456606981 */ /* 0x000f22000c1e1100 */
        /* <DEDUP_REMOVED lines=16> */
[----:B------:R-:W5:Y:S01]  /*3d80*/  @P5 LDG.E.U8 R83, desc[UR20][R72.64] ;  /* 0x0000001448535981 */ /* 0x000f62000c1e1100 */
[----:B------:R-:W-:-:S03]  /*3d90*/  PRMT R80, RZ, 0x7610, R80 ;  /* 0x00007610ff507816 */ /* 0x000fc60000000050 */
[----:B------:R-:W5:Y:S01]  /*3da0*/  @P4 LDG.E.U8 R84, desc[UR20][R74.64] ;  /* 0x000000144a544981 */ /* 0x000f62000c1e1100 */
[C---:B------:R-:W-:Y:S02]  /*3db0*/  ISETP.GT.AND P4, PT, R25.reuse, 0x1e, PT ;  /* 0x0000001e1900780c */ /* 0x040fe40003f84270 */
[C---:B------:R-:W-:Y:S01]  /*3dc0*/  ISETP.GT.AND P5, PT, R25.reuse, RZ, PT ;  /* 0x000000ff1900720c */ /* 0x040fe20003fa4270 */
[----:B------:R0:W5:Y:S01]  /*3dd0*/  @P2 LDG.E.U8 R87, desc[UR20][R76.64] ;  /* 0x000000144c572981 */ /* 0x000162000c1e1100 */
[----:B------:R-:W-:-:S03]  /*3de0*/  ISETP.GT.AND P2, PT, R25, 0x1d, PT ;  /* 0x0000001d1900780c */ /* 0x000fc60003f44270 */
[----:B------:R-:W5:Y:S01]  /*3df0*/  @P6 LDG.E.U8 R80, desc[UR20][R70.64] ;  /* 0x0000001446506981 */ /* 0x000f62000c1e1100 */
[----:B------:R-:W-:Y:S02]  /*3e00*/  ISETP.GT.AND P6, PT, R25, 0x1f, PT ;  /* 0x0000001f1900780c */ /* 0x000fe40003fc4270 */
[----:B0-----:R-:W-:Y:S02]  /*3e10*/  PRMT R76, RZ, 0x7610, R76 ;  /* 0x00007610ff4c7816 */ /* 0x001fe4000000004c */
[----:B------:R-:W-:Y:S02]  /*3e20*/  PRMT R79, RZ, 0x7610, R79 ;  /* 0x00007610ff4f7816 */ /* 0x000fe4000000004f */
[----:B------:R-:W-:Y:S02]  /*3e30*/  PRMT R74, RZ, 0x7610, R74 ;  /* 0x00007610ff4a7816 */ /* 0x000fe4000000004a */
[----:B------:R0:W5:Y:S01]  /*3e40*/  @P4 LDG.E.U8 R76, desc[UR20][R66.64] ;  /* 0x00000014424c4981 */ /* 0x000162000c1e1100 */
[----:B------:R-:W-:-:S03]  /*3e50*/  PRMT R73, RZ, 0x7610, R73 ;  /* 0x00007610ff497816 */ /* 0x000fc60000000049 */
[----:B------:R1:W5:Y:S04]  /*3e60*/  @P2 LDG.E.U8 R79, desc[UR20][R68.64] ;  /* 0x00000014444f2981 */ /* 0x000368000c1e1100 */
[----:B------:R1:W5:Y:S01]  /*3e70*/  @P6 LDG.E.U8 R73, desc[UR20][R64.64] ;  /* 0x0000001440496981 */ /* 0x000362000c1e1100 */
[----:B0-----:R-:W-:Y:S02]  /*3e80*/  @P5 IMAD.MOV.U32 R66, RZ, RZ, R135 ;  /* 0x000000ffff425224 */ /* 0x001fe400078e0087 */
[----:B------:R-:W-:-:S05]  /*3e90*/  @P5 IMAD.MOV.U32 R67, RZ, RZ, R136 ;  /* 0x000000ffff435224 */ /* 0x000fca00078e0088 */
[----:B------:R0:W5:Y:S01]  /*3ea0*/  @P5 LDG.E.U8 R74, desc[UR20][R66.64] ;  /* 0x00000014424a5981 */ /* 0x000162000c1e1100 */
[----:B------:R-:W-:Y:S01]  /*3eb0*/  BAR.SYNC.DEFER_BLOCKING 0x0 ;  /* 0x0000000000007b1d */ /* 0x000fe20000010000 */
[----:B------:R-:W-:Y:S02]  /*3ec0*/  ISETP.GE.AND P2, PT, R118, R25, PT ;  /* 0x000000197600720c */ /* 0x000fe40003f46270 */
[----:B------:R-:W-:Y:S02]  /*3ed0*/  IADD3 R18, P4, PT, R137, R18, RZ ;  /* 0x0000001289127210 */ /* 0x000fe40007f9e0ff */
[----:B-1----:R-:W-:-:S03]  /*3ee0*/  PRMT R68, RZ, 0x7610, R68 ;  /* 0x00007610ff447816 */ /* 0x002fc60000000044 */
[----:B------:R-:W-:Y:S01]  /*3ef0*/  IMAD.X R17, R138, 0x1, R17, P4 ;  /* 0x000000018a117824 */ /* 0x000fe200020e0611 */
[C---:B------:R-:W-:Y:S02]  /*3f00*/  IADD3 R16, P4, PT, R137.reuse, R16, RZ ;  /* 0x0000001089107210 */ /* 0x040fe40007f9e0ff */
[----:B------:R-:W-:-:S03]  /*3f10*/  IADD3 R14, P6, PT, R137, R14, RZ ;  /* 0x0000000e890e7210 */ /* 0x000fc60007fde0ff */
[----:B------:R-:W-:Y:S02]  /*3f20*/  @!P2 IMAD.MOV.U32 R64, RZ, RZ, R18 ;  /* 0x000000ffff40a224 */ /* 0x000fe400078e0012 */
[----:B------:R-:W-:Y:S02]  /*3f30*/  @!P2 IMAD.MOV.U32 R65, RZ, RZ, R17 ;  /* 0x000000ffff41a224 */ /* 0x000fe400078e0011 */
[C---:B------:R-:W-:Y:S01]  /*3f40*/  IMAD.X R15, R138.reuse, 0x1, R15, P4 ;  /* 0x000000018a0f7824 */ /* 0x040fe200020e060f */
[----:B------:R-:W-:Y:S01]  /*3f50*/  PRMT R69, RZ, 0x7610, R69 ;  /* 0x00007610ff457816 */ /* 0x000fe20000000045 */
[----:B------:R-:W-:Y:S01]  /*3f60*/  IMAD.X R13, R138, 0x1, R13, P6 ;  /* 0x000000018a0d7824 */ /* 0x000fe200030e060d */
[----:B------:R1:W5:Y:S01]  /*3f70*/  @!P2 LDG.E.U8 R68, desc[UR20][R64.64] ;  /* 0x000000144044a981 */ /* 0x000362000c1e1100 */
[C---:B------:R-:W-:Y:S02]  /*3f80*/  IADD3 R12, P4, PT, R137.reuse, R12, RZ ;  /* 0x0000000c890c7210 */ /* 0x040fe40007f9e0ff */
[----:B------:R-:W-:-:S02]  /*3f90*/  IADD3 R10, P5, PT, R137, R10, RZ ;  /* 0x0000000a890a7210 */ /* 0x000fc40007fbe0ff */
[----:B0-----:R-:W-:Y:S01]  /*3fa0*/  PRMT R66, RZ, 0x7610, R66 ;  /* 0x00007610ff427816 */ /* 0x001fe20000000042 */
[----:B-1----:R-:W-:Y:S02]  /*3fb0*/  @!P2 IMAD.MOV.U32 R64, RZ, RZ, R16 ;  /* 0x000000ffff40a224 */ /* 0x002fe400078e0010 */
[----:B------:R-:W-:Y:S02]  /*3fc0*/  @!P2 IMAD.MOV.U32 R65, RZ, RZ, R15 ;  /* 0x000000ffff41a224 */ /* 0x000fe400078e000f */
[----:B------:R-:W-:-:S03]  /*3fd0*/  IMAD.X R11, R138, 0x1, R11, P5 ;  /* 0x000000018a0b7824 */ /* 0x000fc600028e060b */
[----:B------:R0:W5:Y:S01]  /*3fe0*/  @!P2 LDG.E.U8 R69, desc[UR20][R64.64] ;  /* 0x000000144045a981 */ /* 0x000162000c1e1100 */
[C---:B------:R-:W-:Y:S01]  /*3ff0*/  IMAD.X R9, R138.reuse, 0x1, R9, P4 ;  /* 0x000000018a097824 */ /* 0x040fe200020e0609 */
[C---:B------:R-:W-:Y:S02]  /*4000*/  IADD3 R8, P5, PT, R137.reuse, R8, RZ ;  /* 0x0000000889087210 */ /* 0x040fe40007fbe0ff */
[----:B------:R-:W-:Y:S01]  /*4010*/  PRMT R70, RZ, 0x7610, R70 ;  /* 0x00007610ff467816 */ /* 0x000fe20000000046 */
[----:B0-----:R-:W-:Y:S02]  /*4020*/  @!P2 IMAD.MOV.U32 R64, RZ, RZ, R14 ;  /* 0x000000ffff40a224 */ /* 0x001fe400078e000e */
[----:B------:R-:W-:Y:S01]  /*4030*/  @!P2 IMAD.MOV.U32 R65, RZ, RZ, R13 ;  /* 0x000000ffff41a224 */ /* 0x000fe200078e000d */
[----:B------:R-:W-:Y:S01]  /*4040*/  IADD3 R6, P4, PT, R137, R6, RZ ;  /* 0x0000000689067210 */ /* 0x000fe20007f9e0ff */
[----:B------:R-:W-:-:S03]  /*4050*/  IMAD.X R7, R138, 0x1, R7, P5 ;  /* 0x000000018a077824 */ /* 0x000fc600028e0607 */
[----:B------:R0:W5:Y:S01]  /*4060*/  @!P2 LDG.E.U8 R66, desc[UR20][R64.64] ;  /* 0x000000144042a981 */ /* 0x000162000c1e1100 */
[----:B------:R-:W-:Y:S01]  /*4070*/  PRMT R72, RZ, 0x7610, R72 ;  /* 0x00007610ff487816 */ /* 0x000fe20000000048 */
[----:B------:R-:W-:Y:S01]  /*4080*/  IMAD.X R3, R138, 0x1, R3, P4 ;  /* 0x000000018a037824 */ /* 0x000fe200020e0603 */
[----:B------:R-:W-:Y:S01]  /*4090*/  IADD3 R4, P6, PT, R137, R4, RZ ;  /* 0x0000000489047210 */ /* 0x000fe20007fde0ff */
[----:B0-----:R-:W-:Y:S02]  /*40a0*/  @!P2 IMAD.MOV.U32 R64, RZ, RZ, R12 ;  /* 0x000000ffff40a224 */ /* 0x001fe400078e000c */
[----:B------:R-:W-:-:S05]  /*40b0*/  @!P2 IMAD.MOV.U32 R65, RZ, RZ, R9 ;  /* 0x000000ffff41a224 */ /* 0x000fca00078e0009 */
[----:B------:R0:W5:Y:S01]  /*40c0*/  @!P2 LDG.E.U8 R70, desc[UR20][R64.64] ;  /* 0x000000144046a981 */ /* 0x000162000c1e1100 */
[----:B------:R-:W-:Y:S01]  /*40d0*/  PRMT R67, RZ, 0x7610, R67 ;  /* 0x00007610ff437816 */ /* 0x000fe20000000043 */
[----:B------:R-:W-:Y:S01]  /*40e0*/  IMAD.X R5, R138, 0x1, R5, P6 ;  /* 0x000000018a057824 */ /* 0x000fe200030e0605 */
[----:B------:R-:W-:Y:S02]  /*40f0*/  PRMT R71, RZ, 0x7610, R71 ;  /* 0x00007610ff477816 */ /* 0x000fe40000000047 */
[----:B------:R-:W-:Y:S02]  /*4100*/  PRMT R75, RZ, 0x7610, R75 ;  /* 0x00007610ff4b7816 */ /* 0x000fe4000000004b */
[----:B------:R-:W5:Y:S01]  /*4110*/  @!P2 LDG.E.U8 R67, desc[UR20][R10.64] ;  /* 0x000000140a43a981 */ /* 0x000f62000c1e1100 */
[----:B0-----:R-:W-:-:S03]  /*4120*/  @!P2 IMAD.MOV.U32 R64, RZ, RZ, R8 ;  /* 0x000000ffff40a224 */ /* 0x001fc600078e0008 */
[----:B------:R-:W5:Y:S01]  /*4130*/  @!P2 LDG.E.U8 R71, desc[UR20][R4.64] ;  /* 0x000000140447a981 */ /* 0x000f62000c1e1100 */
[----:B------:R-:W-:-:S05]  /*4140*/  @!P2 IMAD.MOV.U32 R65, RZ, RZ, R7 ;  /* 0x000000ffff41a224 */ /* 0x000fca00078e0007 */
[----:B------:R0:W5:Y:S02]  /*4150*/  @!P2 LDG.E.U8 R72, desc[UR20][R64.64] ;  /* 0x000000144048a981 */ /* 0x000164000c1e1100 */
[----:B0-----:R-:W-:Y:S02]  /*4160*/  @!P2 IMAD.MOV.U32 R64, RZ, RZ, R6 ;  /* 0x000000ffff40a224 */ /* 0x001fe400078e0006 */
[----:B------:R-:W-:-:S05]  /*4170*/  @!P2 IMAD.MOV.U32 R65, RZ, RZ, R3 ;  /* 0x000000ffff41a224 */ /* 0x000fca00078e0003 */
[----:B------:R-:W5:Y:S04]  /*4180*/  @!P2 LDG.E.U8 R75, desc[UR20][R64.64] ;  /* 0x00000014404ba981 */ /* 0x000f68000c1e1100 */
[----:B--2---:R0:W-:Y:S01]  /*4190*/  STS.U8 [R19+UR14+0x1400], R146 ;  /* 0x0014009213007988 */ /* 0x0041e2000800000e */
[----:B------:R-:W-:Y:S01]  /*41a0*/  ULEA UR11, UR13, UR14, 0x3 ;  /* 0x0000000e0d0b7291 */ /* 0x000fe2000f8e18ff */
[----:B------:R-:W-:-:S03]  /*41b0*/  UMOV UR4, UR5 ;  /* 0x0000000500047c82 */ /* 0x000fc60008000000 */
[----:B------:R-:W-:Y:S01]  /*41c0*/  UIADD3 UR11, UPT, UPT, UR11, 0x2800, URZ ;  /* 0x000028000b0b7890 */ /* 0x000fe2000fffe0ff */
[----:B---3--:R0:W-:Y:S04]  /*41d0*/  STS.U8 [R19+UR14+0x1800], R98 ;  /* 0x0018006213007988 */ /* 0x0081e8000800000e */
[----:B----4-:R0:W-:Y:S04]  /*41e0*/  STS.U8 [R19+UR14+0x1c00], R88 ;  /* 0x001c005813007988 */ /* 0x0101e8000800000e */
        /* <DEDUP_REMOVED lines=37> */
[----:B------:R1:W-:Y:S06]  /*4440*/  MEMBAR.ALL.CTA ;  /* 0x0000000000007992 */ /* 0x0003ec0000008000 */
        /* <DEDUP_REMOVED lines=10> */
[----:B------:R-:W-:Y:S01]  /*44f0*/  UMOV UR7, 0x40004040 ;  /* 0x4000404000077882 */ /* 0x000fe20000000000 */
[----:B------:R-:W-:Y:S01]  /*4500*/  UMOV UR8, UR12 ;  /* 0x0000000c00087c82 */ /* 0x000fe20008000000 */
[----:B------:R-:W-:Y:S01]  /*4510*/  UMOV UR9, 0xc0004010 ;  /* 0xc000401000097882 */ /* 0x000fe20000000000 */
[----:B------:R-:W-:Y:S01]  /*4520*/  UMOV UR18, 0x0 ;  /* 0x0000000000127882 */ /* 0x000fe20000000000 */
[----:B------:R-:W-:Y:S01]  /*4530*/  UMOV UR19, 0x10108490 ;  /* 0x1010849000137882 */ /* 0x000fe20000000000 */
[----:B------:R-:W-:Y:S01]  /*4540*/  UMOV UR5, 0x3 ;  /* 0x0000000300057882 */ /* 0x000fe20000000000 */
[----:B------:R0:W-:Y:S01]  /*4550*/  UTCQMMA.2CTA gdesc[UR6], gdesc[UR8], tmem[UR15], tmem[UR18], idesc[UR19], UPT ;  /* 0x00ff1208060075ea */ /* 0x0001e2000ba0030f */
[----:B------:R0:W-:Y:S01]  /*4560*/  UTCBAR.2CTA.MULTICAST [UR11], URZ, UR5 ;  /* 0x000000ff0b0073e9 */ /* 0x0001e20008200805 */
[----:B------:R-:W-:Y:S02]  /*4570*/  NOP ;  /* 0x0000000000007918 */ /* 0x000fe40000000000 */
.L_x_15:
[----:B------:R-:W-:Y:S01]  /*4580*/  VIADD R139, R139, 0xffffffff ;  /* 0xffffffff8b8b7836 */ /* 0x000fe20000000000 */
[----:B------:R-:W-:Y:S01]  /*4590*/  UIADD3 UR13, UPT, UPT, UR13, 0x1, URZ ;  /* 0x000000010d0d7890 */ /* 0x000fe2000fffe0ff */
[----:B------:R-:W-:Y:S01]  /*45a0*/  IADD3 R135, P4, PT, R133, R135, RZ ;  /* 0x0000008785877210 */ /* 0x000fe20007f9e0ff */
[----:B------:R-:W-:Y:S02]  /*45b0*/  IMAD.U32 R64, RZ, RZ, UR4 ;  /* 0x00000004ff407e24 */ /* 0x000fe4000f8e00ff */
[----:B------:R-:W-:Y:S01]  /*45c0*/  ISETP.NE.U32.AND P2, PT, R139, RZ, PT ;  /* 0x000000ff8b00720c */ /* 0x000fe20003f45070 */
[----:B------:R-:W-:Y:S01]  /*45d0*/  UISETP.GT.AND UP0, UPT, UR13, 0x1, UPT ;  /* 0x000000010d00788c */ /* 0x000fe2000bf04270 */
[----:B------:R-:W-:Y:S02]  /*45e0*/  VIADD R25, R25, 0xffffffe0 ;  /* 0xffffffe019197836 */ /* 0x000fe40000000000 */
[----:B------:R-:W-:Y:S01]  /*45f0*/  IMAD.X R136, R134, 0x1, R136, P4 ;  /* 0x0000000186887824 */ /* 0x000fe200020e0688 */
[----:B0-----:R-:W-:-:S02]  /*4600*/  USEL UR5, URZ, 0x1, !UP0 ;  /* 0x00000001ff057887 */ /* 0x001fc4000c000000 */
[----:B------:R-:W-:Y:S02]  /*4610*/  USEL UR13, UR13, URZ, !UP0 ;  /* 0x000000ff0d0d7287 */ /* 0x000fe4000c000000 */
[----:B------:R-:W-:-:S04]  /*4620*/  ULOP3.LUT UR5, UR4, UR5, URZ, 0x3c, !UPT ;  /* 0x0000000504057292 */ /* 0x000fc8000f8e3cff */
[----:B------:R-:W-:Y:S08]  /*4630*/  @P2 BRA `(.L_x_16) ;  /* 0xffffffec00902947 */ /* 0x000ff0000383ffff */
.L_x_13:
[----:B------:R-:W-:Y:S01]  /*4640*/  ISETP.GE.AND P0, PT, R116, 0x20, PT ;  /* 0x000000207400780c */ /* 0x000fe20003f06270 */
[----:B------:R-:W0:Y:S01]  /*4650*/  LDCU UR5, c[0x0][0x3b4] ;  /* 0x00007680ff0577ac */ /* 0x000e220008000800 */
[----:B------:R-:W1:Y:S01]  /*4660*/  LDCU UR6, c[0x0][0x3b8] ;  /* 0x00007700ff0677ac */ /* 0x000e620008000800 */
[----:B------:R-:W2:Y:S10]  /*4670*/  LDCU.128 UR16, c[0x0][0x390] ;  /* 0x00007200ff1077ac */ /* 0x000eb40008000c00 */
[----:B------:R-:W-:Y:S05]  /*4680*/  @!P0 BRA `(.L_x_17) ;  /* 0x0000000000108947 */ /* 0x000fea0003800000 */
[----:B------:R-:W-:-:S06]  /*4690*/  USHF.L.U32 UR4, UR4, 0x1f, URZ ;  /* 0x0000001f04047899 */ /* 0x000fcc00080006ff */
[----:B------:R-:W-:-:S04]  /*46a0*/  IMAD.U32 R3, RZ, RZ, UR4 ;  /* 0x00000004ff037e24 */ /* 0x000fc8000f8e00ff */
[----:B------:R-:W3:Y:S02]  /*46b0*/  SYNCS.PHASECHK.TRANS64.TRYWAIT P0, [UR11], R3 ;  /* 0x00000003ff0075a7 */ /* 0x000ee4000800110b */
[----:B---3--:R-:W-:Y:S05]  /*46c0*/  @!P0 BRA `(.L_x_18) ;  /* 0x0000002000a88947 */ /* 0x008fea0003800000 */
.L_x_17:
[----:B------:R-:W-:Y:S01]  /*46d0*/  BAR.SYNC.DEFER_BLOCKING 0x0 ;  /* 0x0000000000007b1d */ /* 0x000fe20000010000 */
[----:B-1----:R-:W-:Y:S01]  /*46e0*/  IMAD R68, R2, UR6, RZ ;  /* 0x0000000602447c24 */ /* 0x002fe2000f8e02ff */
[----:B--2---:R-:W-:Y:S01]  /*46f0*/  ISETP.GE.AND P0, PT, R0, UR18, PT ;  /* 0x0000001200007c0c */ /* 0x004fe2000bf06270 */
[----:B------:R-:W-:Y:S02]  /*4700*/  VIADD R71, R2, 0x1 ;  /* 0x0000000102477836 */ /* 0x000fe40000000000 */
[----:B------:R-:W-:Y:S02]  /*4710*/  VIADD R69, R68, UR6 ;  /* 0x0000000644457c36 */ /* 0x000fe40008000000 */
[----:B0-----:R-:W-:Y:S01]  /*4720*/  IMAD R3, R0, UR5, RZ ;  /* 0x0000000500037c24 */ /* 0x001fe2000f8e02ff */
[----:B------:R-:W-:Y:S01]  /*4730*/  ISETP.LT.AND P2, PT, R71, UR19, !P0 ;  /* 0x0000001347007c0c */ /* 0x000fe2000c741270 */
[----:B------:R-:W-:Y:S02]  /*4740*/  VIADD R70, R69, UR6 ;  /* 0x0000000645467c36 */ /* 0x000fe40008000000 */
[----:B------:R-:W-:Y:S01]  /*4750*/  VIADD R72, R2, 0x2 ;  /* 0x0000000202487836 */ /* 0x000fe20000000000 */
[----:B------:R-:W-:Y:S01]  /*4760*/  IADD3 R0, P5, PT, R3, UR16, RZ ;  /* 0x0000001003007c10 */ /* 0x000fe2000ffbe0ff */
[----:B------:R-:W-:-:S02]  /*4770*/  VIADD R71, R70, UR6 ;  /* 0x0000000646477c36 */ /* 0x000fc40008000000 */
[C---:B------:R-:W-:Y:S01]  /*4780*/  VIADD R95, R2.reuse, 0x3 ;  /* 0x00000003025f7836 */ /* 0x040fe20000000000 */
[----:B------:R-:W-:Y:S01]  /*4790*/  LEA.HI.X.SX32 R3, R3, UR17, 0x1, P5 ;  /* 0x0000001103037c11 */ /* 0x000fe2000a8f0eff */
[----:B------:R-:W-:Y:S01]  /*47a0*/  VIADD R94, R2, 0x4 ;  /* 0x00000004025e7836 */ /* 0x000fe20000000000 */
[CC--:B------:R-:W-:Y:S02]  /*47b0*/  IADD3 R78, P5, PT, R68.reuse, R0.reuse, RZ ;  /* 0x00000000444e7210 */ /* 0x0c0fe40007fbe0ff */
[-C--:B------:R-:W-:Y:S02]  /*47c0*/  IADD3 R80, P6, PT, R69, R0.reuse, RZ ;  /* 0x0000000045507210 */ /* 0x080fe40007fde0ff */
[----:B------:R-:W-:Y:S01]  /*47d0*/  LEA.HI.X.SX32 R79, R68, R3, 0x1, P5 ;  /* 0x00000003444f7211 */ /* 0x000fe200028f0eff */
[----:B------:R-:W0:Y:S02]  /*47e0*/  @!P3 SYNCS.CCTL.IV [UR14+0x2800] ;  /* 0x00280000ff00b9b1 */ /* 0x000e24000800000e */
[----:B0-----:R-:W-:Y:S01]  /*47f0*/  BAR.SYNC.DEFER_BLOCKING 0x0 ;  /* 0x0000000000007b1d */ /* 0x001fe20000010000 */
[----:B------:R-:W-:-:S02]  /*4800*/  IADD3 R82, P5, PT, R70, R0, RZ ;  /* 0x0000000046527210 */ /* 0x000fc40007fbe0ff */
[-C--:B------:R-:W-:Y:S02]  /*4810*/  LEA.HI.X.SX32 R81, R69, R3.reuse, 0x1, P6 ;  /* 0x0000000345517211 */ /* 0x080fe400030f0eff */
[-C--:B------:R-:W-:Y:S02]  /*4820*/  LEA.HI.X.SX32 R83, R70, R3.reuse, 0x1, P5 ;  /* 0x0000000346537211 */ /* 0x080fe400028f0eff */
[C---:B------:R-:W-:Y:S01]  /*4830*/  IADD3 R84, P6, PT, R71.reuse, R0, RZ ;  /* 0x0000000047547210 */ /* 0x040fe20007fde0ff */
[----:B------:R-:W0:Y:S01]  /*4840*/  LDTM.x64 R4, tmem[UR10] ;  /* 0x0000000a000479ee */ /* 0x000e220008340000 */
[----:B------:R-:W-:Y:S02]  /*4850*/  ISETP.LT.AND P4, PT, R72, UR19, !P0 ;  /* 0x0000001348007c0c */ /* 0x000fe4000c781270 */
[-C--:B------:R-:W-:Y:S01]  /*4860*/  LEA.HI.X.SX32 R85, R71, R3.reuse, 0x1, P6 ;  /* 0x0000000347557211 */ /* 0x080fe200030f0eff */
[----:B------:R-:W1:Y:S01]  /*4870*/  @!P3 SYNCS.CCTL.IV [UR14+0x2808] ;  /* 0x00280800ff00b9b1 */ /* 0x000e62000800000e */
[----:B------:R-:W-:Y:S01]  /*4880*/  NOP ;  /* 0x0000000000007918 */ /* 0x000fe20000000000 */
[----:B0-----:R-:W-:Y:S01]  /*4890*/  F2FP.SATFINITE.E5M2.F32.PACK_AB_MERGE_C R93, R5, R4, RZ ;  /* 0x00000004055d723e */ /* 0x001fe200048060ff */
[----:B------:R-:W-:Y:S01]  /*48a0*/  VIADD R4, R71, UR6 ;  /* 0x0000000647047c36 */ /* 0x000fe20008000000 */
[----:B------:R-:W-:Y:S01]  /*48b0*/  F2FP.SATFINITE.E5M2.F32.PACK_AB_MERGE_C R7, R7, R6, RZ ;  /* 0x000000060707723e */ /* 0x000fe200048060ff */
[----:B------:R-:W-:Y:S01]  /*48c0*/  VIADD R6, R2, 0x5 ;  /* 0x0000000502067836 */ /* 0x000fe20000000000 */
[----:B------:R-:W-:Y:S01]  /*48d0*/  F2FP.SATFINITE.E5M2.F32.PACK_AB_MERGE_C R9, R9, R8, RZ ;  /* 0x000000080909723e */ /* 0x000fe200048060ff */
[C---:B------:R-:W-:Y:S01]  /*48e0*/  VIADD R5, R4.reuse, UR6 ;  /* 0x0000000604057c36 */ /* 0x040fe20008000000 */
[----:B------:R-:W-:Y:S01]  /*48f0*/  IADD3 R86, P5, PT, R4, R0, RZ ;  /* 0x0000000004567210 */ /* 0x000fe20007fbe0ff */
[----:B------:R-:W-:Y:S01]  /*4900*/  VIADD R8, R2, 0x7 ;  /* 0x0000000702087836 */ /* 0x000fe20000000000 */
[----:B------:R-:W-:Y:S01]  /*4910*/  F2FP.SATFINITE.E5M2.F32.PACK_AB_MERGE_C R11, R11, R10, RZ ;  /* 0x0000000a0b0b723e */ /* 0x000fe200048060ff */
[----:B------:R-:W-:Y:S01]  /*4920*/  VIADD R68, R5, UR6 ;  /* 0x0000000605447c36 */ /* 0x000fe20008000000 */
[----:B------:R-:W-:-:S02]  /*4930*/  LEA.HI.X.SX32 R87, R4, R3, 0x1, P5 ;  /* 0x0000000304577211 */ /* 0x000fc400028f0eff */
[CC--:B------:R-:W-:Y:S01]  /*4940*/  IADD3 R88, P3, PT, R5.reuse, R0.reuse, RZ ;  /* 0x0000000005587210 */ /* 0x0c0fe20007f7e0ff */
[C---:B------:R-:W-:Y:S01]  /*4950*/  VIADD R69, R68.reuse, UR6 ;  /* 0x0000000644457c36 */ /* 0x040fe20008000000 */
[CC--:B------:R-:W-:Y:S02]  /*4960*/  IADD3 R90, P5, PT, R68.reuse, R0.reuse, RZ ;  /* 0x00000000445a7210 */ /* 0x0c0fe40007fbe0ff */
[-C--:B------:R-:W-:Y:S01]  /*4970*/  LEA.HI.X.SX32 R89, R5, R3.reuse, 0x1, P3 ;  /* 0x0000000305597211 */ /* 0x080fe200018f0eff */
[C---:B------:R-:W-:Y:S01]  /*4980*/  VIADD R4, R69.reuse, UR6 ;  /* 0x0000000645047c36 */ /* 0x040fe20008000000 */
[C---:B------:R-:W-:Y:S02]  /*4990*/  IADD3 R74, P6, PT, R69.reuse, R0, RZ ;  /* 0x00000000454a7210 */ /* 0x040fe40007fde0ff */
[-C--:B------:R-:W-:Y:S01]  /*49a0*/  LEA.HI.X.SX32 R91, R68, R3.reuse, 0x1, P5 ;  /* 0x00000003445b7211 */ /* 0x080fe200028f0eff */
[----:B------:R-:W-:Y:S01]  /*49b0*/  VIADD R70, R4, UR6 ;  /* 0x0000000604467c36 */ /* 0x000fe20008000000 */
[----:B------:R-:W-:-:S02]  /*49c0*/  LEA.HI.X.SX32 R75, R69, R3, 0x1, P6 ;  /* 0x00000003454b7211 */ /* 0x000fc400030f0eff */
[-C--:B------:R-:W-:Y:S01]  /*49d0*/  IADD3 R76, P3, PT, R4, R0.reuse, RZ ;  /* 0x00000000044c7210 */ /* 0x080fe20007f7e0ff */
[C---:B------:R-:W-:Y:S01]  /*49e0*/  VIADD R5, R70.reuse, UR6 ;  /* 0x0000000646057c36 */ /* 0x040fe20008000000 */
[-C--:B------:R-:W-:Y:S02]  /*49f0*/  IADD3 R72, P6, PT, R70, R0.reuse, RZ ;  /* 0x0000000046487210 */ /* 0x080fe40007fde0ff */
[----:B------:R-:W-:Y:S01]  /*4a00*/  ISETP.LT.AND P5, PT, R2, UR19, !P0 ;  /* 0x0000001302007c0c */ /* 0x000fe2000c7a1270 */
[----:B------:R-:W-:Y:S01]  /*4a10*/  VIADD R69, R5, UR6 ;  /* 0x0000000605457c36 */ /* 0x000fe20008000000 */
[-C--:B------:R-:W-:Y:S02]  /*4a20*/  LEA.HI.X.SX32 R73, R70, R3.reuse, 0x1, P6 ;  /* 0x0000000346497211 */ /* 0x080fe400030f0eff */
[----:B------:R-:W-:Y:S01]  /*4a30*/  LEA.HI.X.SX32 R77, R4, R3, 0x1, P3 ;  /* 0x00000003044d7211 */ /* 0x000fe200018f0eff */
[C---:B------:R-:W-:Y:S01]  /*4a40*/  VIADD R92, R69.reuse, UR6 ;  /* 0x00000006455c7c36 */ /* 0x040fe20008000000 */
[----:B------:R-:W-:-:S02]  /*4a50*/  IADD3 R68, P6, PT, R69, R0, RZ ;  /* 0x0000000045447210 */ /* 0x000fc40007fde0ff */
[-C--:B------:R-:W-:Y:S02]  /*4a60*/  IADD3 R70, P3, PT, R5, R0.reuse, RZ ;  /* 0x0000000005467210 */ /* 0x080fe40007f7e0ff */
[-C--:B------:R-:W-:Y:S02]  /*4a70*/  LEA.HI.X.SX32 R69, R69, R3.reuse, 0x1, P6 ;  /* 0x0000000345457211 */ /* 0x080fe400030f0eff */
[----:B------:R-:W-:Y:S01]  /*4a80*/  LEA.HI.X.SX32 R71, R5, R3, 0x1, P3 ;  /* 0x0000000305477211 */ /* 0x000fe200018f0eff */
[----:B------:R0:W-:Y:S01]  /*4a90*/  @P5 STG.E.U8 desc[UR20][R78.64], R93 ;  /* 0x0000005d4e005986 */ /* 0x0001e2000c101114 */
[----:B------:R-:W-:Y:S02]  /*4aa0*/  ISETP.LT.AND P6, PT, R95, UR19, !P0 ;  /* 0x000000135f007c0c */ /* 0x000fe4000c7c1270 */
[----:B------:R-:W-:Y:S02]  /*4ab0*/  IADD3 R4, P3, PT, R92, R0, RZ ;  /* 0x000000005c047210 */ /* 0x000fe40007f7e0ff */
[----:B------:R-:W-:-:S02]  /*4ac0*/  PRMT R95, R93, 0x9910, RZ ;  /* 0x000099105d5f7816 */ /* 0x000fc400000000ff */
[C---:B------:R-:W-:Y:S01]  /*4ad0*/  LEA.HI.X.SX32 R5, R92.reuse, R3, 0x1, P3 ;  /* 0x000000035c057211 */ /* 0x040fe200018f0eff */
[----:B------:R-:W-:Y:S01]  /*4ae0*/  VIADD R92, R92, UR6 ;  /* 0x000000065c5c7c36 */ /* 0x000fe20008000000 */
[----:B------:R-:W-:Y:S02]  /*4af0*/  SHF.R.S32.HI R95, RZ, 0x8, R95 ;  /* 0x00000008ff5f7819 */ /* 0x000fe4000001145f */
[----:B------:R-:W-:Y:S01]  /*4b00*/  ISETP.LT.AND P5, PT, R6, UR19, !P0 ;  /* 0x0000001306007c0c */ /* 0x000fe2000c7a1270 */
[----:B------:R-:W-:Y:S01]  /*4b10*/  VIADD R6, R2, 0x6 ;  /* 0x0000000602067836 */ /* 0x000fe20000000000 */
[----:B------:R-:W-:Y:S01]  /*4b20*/  ISETP.LT.AND P3, PT, R94, UR19, !P0 ;  /* 0x000000135e007c0c */ /* 0x000fe2000c761270 */
[----:B------:R-:W-:Y:S01]  /*4b30*/  @P2 STG.E.U8 desc[UR20][R80.64], R95 ;  /* 0x0000005f50002986 */ /* 0x000fe2000c101114 */
[----:B------:R-:W-:Y:S01]  /*4b40*/  PRMT R94, R7, 0x9910, RZ ;  /* 0x00009910075e7816 */ /* 0x000fe200000000ff */
[----:B------:R-:W-:Y:S01]  /*4b50*/  VIADD R10, R92, UR6 ;  /* 0x000000065c0a7c36 */ /* 0x000fe20008000000 */
[----:B------:R-:W-:Y:S01]  /*4b60*/  ISETP.LT.AND P2, PT, R6, UR19, !P0 ;  /* 0x0000001306007c0c */ /* 0x000fe2000c741270 */
[----:B------:R2:W-:Y:S01]  /*4b70*/  @P4 STG.E.U8 desc[UR20][R82.64], R7 ;  /* 0x0000000752004986 */ /* 0x0005e2000c101114 */
[----:B------:R-:W-:Y:S01]  /*4b80*/  ISETP.LT.AND P4, PT, R8, UR19, !P0 ;  /* 0x0000001308007c0c */ /* 0x000fe2000c781270 */
[----:B------:R-:W-:Y:S01]  /*4b90*/  IMAD.MOV.U32 R6, RZ, RZ, R94 ;  /* 0x000000ffff067224 */ /* 0x000fe200078e005e */
[----:B------:R-:W-:-:S02]  /*4ba0*/  PRMT R8, R9, 0x9910, RZ ;  /* 0x0000991009087816 */ /* 0x000fc400000000ff */
[----:B------:R-:W-:Y:S01]  /*4bb0*/  F2FP.SATFINITE.E5M2.F32.PACK_AB_MERGE_C R13, R13, R12, RZ ;  /* 0x0000000c0d0d723e */ /* 0x000fe200048060ff */
[C---:B------:R-:W-:Y:S01]  /*4bc0*/  VIADD R12, R2.reuse, 0x11 ;  /* 0x00000011020c7836 */ /* 0x040fe20000000000 */
[----:B0-----:R-:W-:Y:S01]  /*4bd0*/  SHF.R.S32.HI R79, RZ, 0x8, R6 ;  /* 0x00000008ff4f7819 */ /* 0x001fe20000011406 */
[C---:B------:R-:W-:Y:S01]  /*4be0*/  VIADD R6, R2.reuse, 0x8 ;  /* 0x0000000802067836 */ /* 0x040fe20000000000 */
[----:B------:R-:W-:Y:S01]  /*4bf0*/  F2FP.SATFINITE.E5M2.F32.PACK_AB_MERGE_C R15, R15, R14, RZ ;  /* 0x0000000e0f0f723e */ /* 0x000fe200048060ff */
[----:B------:R-:W-:Y:S01]  /*4c00*/  VIADD R14, R2, 0x3e ;  /* 0x0000003e020e7836 */ /* 0x000fe20000000000 */
[----:B------:R-:W-:Y:S01]  /*4c10*/  F2FP.SATFINITE.E5M2.F32.PACK_AB_MERGE_C R17, R17, R16, RZ ;  /* 0x000000101111723e */ /* 0x000fe200048060ff */
[----:B------:R-:W-:Y:S01]  /*4c20*/  @P6 STG.E.U8 desc[UR20][R84.64], R79 ;  /* 0x0000004f54006986 */ /* 0x000fe2000c101114 */
[----:B------:R-:W-:Y:S01]  /*4c30*/  ISETP.LT.AND P6, PT, R6, UR19, !P0 ;  /* 0x0000001306007c0c */ /* 0x000fe2000c7c1270 */
[----:B------:R-:W-:Y:S01]  /*4c40*/  IMAD.MOV.U32 R6, RZ, RZ, R8 ;  /* 0x000000ffff067224 */ /* 0x000fe200078e0008 */
[----:B------:R-:W-:Y:S01]  /*4c50*/  F2FP.SATFINITE.E5M2.F32.PACK_AB_MERGE_C R19, R19, R18, RZ ;  /* 0x000000121313723e */ /* 0x000fe200048060ff */
[----:B------:R-:W-:Y:S01]  /*4c60*/  VIADD R8, R2, 0x9 ;  /* 0x0000000902087836 */ /* 0x000fe20000000000 */
[----:B------:R0:W-:Y:S01]  /*4c70*/  @P3 STG.E.U8 desc[UR20][R86.64], R9 ;  /* 0x0000000956003986 */ /* 0x0001e2000c101114 */
[----:B------:R-:W-:-:S02]  /*4c80*/  F2FP.SATFINITE.E5M2.F32.PACK_AB_MERGE_C R21, R21, R20, RZ ;  /* 0x000000141515723e */ /* 0x000fc400048060ff */
[----:B--2---:R-:W-:Y:S01]  /*4c90*/  SHF.R.S32.HI R7, RZ, 0x8, R6 ;  /* 0x00000008ff077819 */ /* 0x004fe20000011406 */
[----:B------:R-:W-:Y:S01]  /*4ca0*/  VIADD R6, R2, 0xa ;  /* 0x0000000a02067836 */ /* 0x000fe20000000000 */
[----:B------:R-:W-:Y:S02]  /*4cb0*/  ISETP.LT.AND P3, PT, R8, UR19, !P0 ;  /* 0x0000001308007c0c */ /* 0x000fe4000c761270 */
[----:B------:R-:W-:Y:S01]  /*4cc0*/  PRMT R8, R11, 0x9910, RZ ;  /* 0x000099100b087816 */ /* 0x000fe200000000ff */
[----:B------:R2:W-:Y:S01]  /*4cd0*/  @P5 STG.E.U8 desc[UR20][R88.64], R7 ;  /* 0x0000000758005986 */ /* 0x0005e2000c101114 */
[----:B------:R-:W-:Y:S02]  /*4ce0*/  ISETP.LT.AND P5, PT, R6, UR19, !P0 ;  /* 0x0000001306007c0c */ /* 0x000fe4000c7a1270 */
[----:B------:R-:W-:Y:S01]  /*4cf0*/  F2FP.SATFINITE.E5M2.F32.PACK_AB_MERGE_C R23, R23, R22, RZ ;  /* 0x000000161717723e */ /* 0x000fe200048060ff */
[----:B------:R-:W-:Y:S01]  /*4d00*/  IMAD.MOV.U32 R6, RZ, RZ, R8 ;  /* 0x000000ffff067224 */ /* 0x000fe200078e0008 */
[----:B------:R3:W-:Y:S01]  /*4d10*/  @P2 STG.E.U8 desc[UR20][R90.64], R11 ;  /* 0x0000000b5a002986 */ /* 0x0007e2000c101114 */
[----:B------:R-:W-:Y:S01]  /*4d20*/  VIADD R8, R2, 0xb ;  /* 0x0000000b02087836 */ /* 0x000fe20000000000 */
[----:B------:R-:W-:-:S02]  /*4d30*/  F2FP.SATFINITE.E5M2.F32.PACK_AB_MERGE_C R25, R25, R24, RZ ;  /* 0x000000181919723e */ /* 0x000fc400048060ff */
[----:B0-----:R-:W-:Y:S01]  /*4d40*/  SHF.R.S32.HI R9, RZ, 0x8, R6 ;  /* 0x00000008ff097819 */ /* 0x001fe20000011406 */
[----:B------:R-:W-:Y:S01]  /*4d50*/  VIADD R6, R2, 0xc ;  /* 0x0000000c02067836 */ /* 0x000fe20000000000 */
[----:B------:R-:W-:Y:S02]  /*4d60*/  ISETP.LT.AND P2, PT, R8, UR19, !P0 ;  /* 0x0000001308007c0c */ /* 0x000fe4000c741270 */
[----:B------:R-:W-:Y:S01]  /*4d70*/  PRMT R8, R13, 0x9910, RZ ;  /* 0x000099100d087816 */ /* 0x000fe200000000ff */
[----:B------:R0:W-:Y:S01]  /*4d80*/  @P4 STG.E.U8 desc[UR20][R74.64], R9 ;  /* 0x000000094a004986 */ /* 0x0001e2000c101114 */
[----:B------:R-:W-:Y:S01]  /*4d90*/  ISETP.LT.AND P4, PT, R6, UR19, !P0 ;  /* 0x0000001306007c0c */ /* 0x000fe2000c781270 */
[C---:B------:R-:W-:Y:S01]  /*4da0*/  VIADD R6, R2.reuse, 0xd ;  /* 0x0000000d02067836 */ /* 0x040fe20000000000 */
[----:B------:R-:W-:Y:S01]  /*4db0*/  F2FP.SATFINITE.E5M2.F32.PACK_AB_MERGE_C R27, R27, R26, RZ ;  /* 0x0000001a1b1b723e */ /* 0x000fe200048060ff */
[----:B--2---:R-:W-:Y:S01]  /*4dc0*/  IMAD.MOV.U32 R7, RZ, RZ, R8 ;  /* 0x000000ffff077224 */ /* 0x004fe200078e0008 */
[----:B------:R2:W-:Y:S01]  /*4dd0*/  @P6 STG.E.U8 desc[UR20][R76.64], R13 ;  /* 0x0000000d4c006986 */ /* 0x0005e2000c101114 */
[----:B------:R-:W-:Y:S01]  /*4de0*/  PRMT R8, R15, 0x9910, RZ ;  /* 0x000099100f087816 */ /* 0x000fe200000000ff */
[----:B---3--:R-:W-:Y:S01]  /*4df0*/  VIADD R11, R2, 0x12 ;  /* 0x00000012020b7836 */ /* 0x008fe20000000000 */
[----:B------:R-:W-:Y:S01]  /*4e00*/  ISETP.LT.AND P6, PT, R6, UR19, !P0 ;  /* 0x0000001306007c0c */ /* 0x000fe2000c7c1270 */
[----:B------:R-:W-:Y:S01]  /*4e10*/  VIADD R6, R2, 0xe ;  /* 0x0000000e02067836 */ /* 0x000fe20000000000 */
[----:B------:R-:W-:Y:S01]  /*4e20*/  SHF.R.S32.HI R7, RZ, 0x8, R7 ;  /* 0x00000008ff077819 */ /* 0x000fe20000011407 */
[----:B0-----:R-:W-:Y:S01]  /*4e30*/  IMAD.MOV.U32 R9, RZ, RZ, R8 ;  /* 0x000000ffff097224 */ /* 0x001fe200078e0008 */
[----:B------:R-:W-:-:S03]  /*4e40*/  F2FP.SATFINITE.E5M2.F32.PACK_AB_MERGE_C R29, R29, R28, RZ ;  /* 0x0000001c1d1d723e */ /* 0x000fc600048060ff */
[----:B------:R0:W-:Y:S01]  /*4e50*/  @P3 STG.E.U8 desc[UR20][R72.64], R7 ;  /* 0x0000000748003986 */ /* 0x0001e2000c101114 */
[----:B------:R-:W-:Y:S01]  /*4e60*/  ISETP.LT.AND P3, PT, R6, UR19, !P0 ;  /* 0x0000001306007c0c */ /* 0x000fe2000c761270 */
[----:B------:R-:W-:Y:S01]  /*4e70*/  VIADD R6, R2, 0xf ;  /* 0x0000000f02067836 */ /* 0x000fe20000000000 */
[----:B------:R-:W-:Y:S01]  /*4e80*/  SHF.R.S32.HI R9, RZ, 0x8, R9 ;  /* 0x00000008ff097819 */ /* 0x000fe20000011409 */
[----:B------:R-:W-:Y:S01]  /*4e90*/  @P5 STG.E.U8 desc[UR20][R70.64], R15 ;  /* 0x0000000f46005986 */ /* 0x000fe2000c101114 */
[----:B--2---:R-:W-:Y:S02]  /*4ea0*/  PRMT R13, R17, 0x9910, RZ ;  /* 0x00009910110d7816 */ /* 0x004fe400000000ff */
[----:B------:R-:W-:Y:S01]  /*4eb0*/  ISETP.LT.AND P5, PT, R6, UR19, !P0 ;  /* 0x0000001306007c0c */ /* 0x000fe2000c7a1270 */
[----:B------:R-:W-:Y:S01]  /*4ec0*/  VIADD R6, R2, 0x10 ;  /* 0x0000001002067836 */ /* 0x000fe20000000000 */
[----:B------:R2:W-:Y:S01]  /*4ed0*/  @P2 STG.E.U8 desc[UR20][R68.64], R9 ;  /* 0x0000000944002986 */ /* 0x0005e2000c101114 */
[----:B------:R-:W-:-:S02]  /*4ee0*/  SHF.R.S32.HI R13, RZ, 0x8, R13 ;  /* 0x00000008ff0d7819 */ /* 0x000fc4000001140d */
[----:B------:R-:W-:Y:S01]  /*4ef0*/  F2FP.SATFINITE.E5M2.F32.PACK_AB_MERGE_C R31, R31, R30, RZ ;  /* 0x0000001e1f1f723e */ /* 0x000fe200048060ff */
[----:B------:R3:W-:Y:S01]  /*4f00*/  @P4 STG.E.U8 desc[UR20][R4.64], R17 ;  /* 0x0000001104004986 */ /* 0x0007e2000c101114 */
[----:B------:R-:W-:Y:S02]  /*4f10*/  ISETP.LT.AND P2, PT, R6, UR19, !P0 ;  /* 0x0000001306007c0c */ /* 0x000fe4000c741270 */
[C---:B------:R-:W-:Y:S02]  /*4f20*/  IADD3 R6, P4, PT, R92.reuse, R0, RZ ;  /* 0x000000005c067210 */ /* 0x040fe40007f9e0ff */
[----:B------:R-:W-:Y:S02]  /*4f30*/  F2FP.SATFINITE.E5M2.F32.PACK_AB_MERGE_C R33, R33, R32, RZ ;  /* 0x000000202121723e */ /* 0x000fe400048060ff */
[----:B0-----:R-:W-:Y:S02]  /*4f40*/  LEA.HI.X.SX32 R7, R92, R3, 0x1, P4 ;  /* 0x000000035c077211 */ /* 0x001fe400020f0eff */
[----:B------:R-:W-:-:S02]  /*4f50*/  IADD3 R8, P4, PT, R10, R0, RZ ;  /* 0x000000000a087210 */ /* 0x000fc40007f9e0ff */
[----:B------:R-:W-:Y:S01]  /*4f60*/  F2FP.SATFINITE.E5M2.F32.PACK_AB_MERGE_C R35, R35, R34, RZ ;  /* 0x000000222323723e */ /* 0x000fe200048060ff */
[----:B------:R0:W-:Y:S01]  /*4f70*/  @P6 STG.E.U8 desc[UR20][R6.64], R13 ;  /* 0x0000000d06006986 */ /* 0x0001e2000c101114 */
[C---:B--2---:R-:W-:Y:S01]  /*4f80*/  LEA.HI.X.SX32 R9, R10.reuse, R3, 0x1, P4 ;  /* 0x000000030a097211 */ /* 0x044fe200020f0eff */
[----:B------:R-:W-:Y:S01]  /*4f90*/  VIADD R10, R10, UR6 ;  /* 0x000000060a0a7c36 */ /* 0x000fe20008000000 */
[----:B------:R-:W-:Y:S02]  /*4fa0*/  ISETP.LT.AND P4, PT, R11, UR19, !P0 ;  /* 0x000000130b007c0c */ /* 0x000fe4000c781270 */
[----:B------:R-:W-:Y:S01]  /*4fb0*/  ISETP.LT.AND P6, PT, R12, UR19, !P0 ;  /* 0x000000130c007c0c */ /* 0x000fe2000c7c1270 */
[----:B------:R2:W-:Y:S01]  /*4fc0*/  @P3 STG.E.U8 desc[UR20][R8.64], R19 ;  /* 0x0000001308003986 */ /* 0x0005e2000c101114 */
[C---:B---3--:R-:W-:Y:S01]  /*4fd0*/  IADD3 R4, P3, PT, R10.reuse, R0, RZ ;  /* 0x000000000a047210 */ /* 0x048fe20007f7e0ff */
[----:B------:R-:W-:Y:S01]  /*4fe0*/  VIADD R11, R10, UR6 ;  /* 0x000000060a0b7c36 */ /* 0x000fe20008000000 */
[----:B------:R-:W-:-:S02]  /*4ff0*/  PRMT R12, R19, 0x9910, RZ ;  /* 0x00009910130c7816 */ /* 0x000fc400000000ff */
[-C--:B------:R-:W-:Y:S01]  /*5000*/  LEA.HI.X.SX32 R5, R10, R3.reuse, 0x1, P3 ;  /* 0x000000030a057211 */ /* 0x080fe200018f0eff */
[C---:B------:R-:W-:Y:S01]  /*5010*/  VIADD R10, R2.reuse, 0x14 ;  /* 0x00000014020a7836 */ /* 0x040fe20000000000 */
[CC--:B0-----:R-:W-:Y:S02]  /*5020*/  IADD3 R6, P3, PT, R11.reuse, R0.reuse, RZ ;  /* 0x000000000b067210 */ /* 0x0c1fe40007f7e0ff */
[----:B------:R-:W-:Y:S01]  /*5030*/  SHF.R.S32.HI R13, RZ, 0x8, R12 ;  /* 0x00000008ff0d7819 */ /* 0x000fe2000001140c */
[----:B------:R-:W-:Y:S01]  /*5040*/  VIADD R12, R2, 0x13 ;  /* 0x00000013020c7836 */ /* 0x000fe20000000000 */
[C---:B------:R-:W-:Y:S01]  /*5050*/  LEA.HI.X.SX32 R7, R11.reuse, R3, 0x1, P3 ;  /* 0x000000030b077211 */ /* 0x040fe200018f0eff */
[----:B------:R-:W-:Y:S01]  /*5060*/  VIADD R11, R11, UR6 ;  /* 0x000000060b0b7c36 */ /* 0x000fe20008000000 */
[----:B------:R-:W-:Y:S01]  /*5070*/  ISETP.LT.AND P3, PT, R10, UR19, !P0 ;  /* 0x000000130a007c0c */ /* 0x000fe2000c761270 */
[----:B------:R0:W-:Y:S01]  /*5080*/  @P5 STG.E.U8 desc[UR20][R4.64], R13 ;  /* 0x0000000d04005986 */ /* 0x0001e2000c101114 */
[----:B------:R-:W-:Y:S01]  /*5090*/  ISETP.LT.AND P5, PT, R12, UR19, !P0 ;  /* 0x000000130c007c0c */ /* 0x000fe2000c7a1270 */
[----:B------:R-:W-:Y:S01]  /*50a0*/  VIADD R10, R11, UR6 ;  /* 0x000000060b0a7c36 */ /* 0x000fe20008000000 */
[----:B------:R-:W-:Y:S01]  /*50b0*/  PRMT R12, R21, 0x9910, RZ ;  /* 0x00009910150c7816 */ /* 0x000fe200000000ff */
[----:B------:R3:W-:Y:S01]  /*50c0*/  @P2 STG.E.U8 desc[UR20][R6.64], R21 ;  /* 0x0000001506002986 */ /* 0x0007e2000c101114 */
[----:B--2---:R-:W-:-:S02]  /*50d0*/  IADD3 R8, P2, PT, R11, R0, RZ ;  /* 0x000000000b087210 */ /* 0x004fc40007f5e0ff */
[----:B------:R-:W-:Y:S02]  /*50e0*/  F2FP.SATFINITE.E5M2.F32.PACK_AB_MERGE_C R37, R37, R36, RZ ;  /* 0x000000242525723e */ /* 0x000fe400048060ff */
[-C--:B------:R-:W-:Y:S01]  /*50f0*/  LEA.HI.X.SX32 R9, R11, R3.reuse, 0x1, P2 ;  /* 0x000000030b097211 */ /* 0x080fe200010f0eff */
[----:B------:R-:W-:Y:S01]  /*5100*/  VIADD R11, R2, 0x16 ;  /* 0x00000016020b7836 */ /* 0x000fe20000000000 */
[----:B------:R-:W-:Y:S02]  /*5110*/  F2FP.SATFINITE.E5M2.F32.PACK_AB_MERGE_C R39, R39, R38, RZ ;  /* 0x000000262727723e */ /* 0x000fe400048060ff */
[-C--:B0-----:R-:W-:Y:S02]  /*5120*/  IADD3 R4, P2, PT, R10, R0.reuse, RZ ;  /* 0x000000000a047210 */ /* 0x081fe40007f5e0ff */
[----:B------:R-:W-:Y:S01]  /*5130*/  SHF.R.S32.HI R13, RZ, 0x8, R12 ;  /* 0x00000008ff0d7819 */ /* 0x000fe2000001140c */
[----:B------:R-:W-:Y:S01]  /*5140*/  VIADD R12, R2, 0x15 ;  /* 0x00000015020c7836 */ /* 0x000fe20000000000 */
[C---:B------:R-:W-:Y:S01]  /*5150*/  LEA.HI.X.SX32 R5, R10.reuse, R3, 0x1, P2 ;  /* 0x000000030a057211 */ /* 0x040fe200010f0eff */
[----:B------:R-:W-:Y:S01]  /*5160*/  VIADD R10, R10, UR6 ;  /* 0x000000060a0a7c36 */ /* 0x000fe20008000000 */
[----:B------:R-:W-:Y:S01]  /*5170*/  ISETP.LT.AND P2, PT, R11, UR19, !P0 ;  /* 0x000000130b007c0c */ /* 0x000fe2000c741270 */
[----:B------:R0:W-:Y:S01]  /*5180*/  @P6 STG.E.U8 desc[UR20][R8.64], R13 ;  /* 0x0000000d08006986 */ /* 0x0001e2000c101114 */
[----:B------:R-:W-:Y:S01]  /*5190*/  ISETP.LT.AND P6, PT, R12, UR19, !P0 ;  /* 0x000000130c007c0c */ /* 0x000fe2000c7c1270 */
[C---:B------:R-:W-:Y:S01]  /*51a0*/  VIADD R11, R10.reuse, UR6 ;  /* 0x000000060a0b7c36 */ /* 0x040fe20008000000 */
[----:B------:R-:W-:Y:S01]  /*51b0*/  PRMT R12, R23, 0x9910, RZ ;  /* 0x00009910170c7816 */ /* 0x000fe200000000ff */
[----:B------:R2:W-:Y:S01]  /*51c0*/  @P4 STG.E.U8 desc[UR20][R4.64], R23 ;  /* 0x0000001704004986 */ /* 0x0005e2000c101114 */
[----:B---3--:R-:W-:-:S02]  /*51d0*/  IADD3 R6, P4, PT, R10, R0, RZ ;  /* 0x000000000a067210 */ /* 0x008fc40007f9e0ff */
[----:B------:R-:W-:Y:S02]  /*51e0*/  F2FP.SATFINITE.E5M2.F32.PACK_AB_MERGE_C R41, R41, R40, RZ ;  /* 0x000000282929723e */ /* 0x000fe400048060ff */
[-C--:B------:R-:W-:Y:S01]  /*51f0*/  LEA.HI.X.SX32 R7, R10, R3.reuse, 0x1, P4 ;  /* 0x000000030a077211 */ /* 0x080fe200020f0eff */
[C---:B------:R-:W-:Y:S01]  /*5200*/  VIADD R10, R2.reuse, 0x18 ;  /* 0x00000018020a7836 */ /* 0x040fe20000000000 */
[----:B------:R-:W-:Y:S02]  /*5210*/  F2FP.SATFINITE.E5M2.F32.PACK_AB_MERGE_C R43, R43, R42, RZ ;  /* 0x0000002a2b2b723e */ /* 0x000fe400048060ff */
        /* <DEDUP_REMOVED lines=79> */
[----:B------:R-:W-:Y:S02]  /*5710*/  PRMT R15, R61, 0x9910, RZ ;  /* 0x000099103d0f7816 */ /* 0x000fe400000000ff */
        /* <DEDUP_REMOVED lines=12> */
[----:B------:R-:W-:Y:S02]  /*57e0*/  SHF.R.S32.HI R15, RZ, 0x8, R15 ;  /* 0x00000008ff0f7819 */ /* 0x000fe4000001140f */
        /* <DEDUP_REMOVED lines=31> */
[----:B------:R-:W-:Y:S02]  /*59e0*/  PRMT R17, R67, 0x9910, RZ ;  /* 0x0000991043117816 */ /* 0x000fe400000000ff */
[-C--:B------:R-:W-:Y:S01]  /*59f0*/  LEA.HI.X.SX32 R9, R10, R3.reuse, 0x1, P2 ;  /* 0x000000030a097211 */ /* 0x080fe200010f0eff */
[C---:B------:R-:W-:Y:S01]  /*5a00*/  VIADD R10, R2.reuse, 0x28 ;  /* 0x00000028020a7836 */ /* 0x040fe20000000000 */
[----:B------:R-:W-:Y:S02]  /*5a10*/  SHF.R.S32.HI R17, RZ, 0x8, R17 ;  /* 0x00000008ff117819 */ /* 0x000fe40000011411 */
        /* <DEDUP_REMOVED lines=11> */
[----:B--2---:R-:W-:-:S04]  /*5ad0*/  IADD3 R6, P4, PT, R11, R0, RZ ;  /* 0x000000000b067210 */ /* 0x004fc80007f9e0ff */
[-C--:B------:R-:W-:Y:S01]  /*5ae0*/  LEA.HI.X.SX32 R7, R11, R3.reuse, 0x1, P4 ;  /* 0x000000030b077211 */ /* 0x080fe200020f0eff */
[----:B------:R-:W-:Y:S01]  /*5af0*/  VIADD R11, R2, 0x2a ;  /* 0x0000002a020b7836 */ /* 0x000fe20000000000 */
        /* <DEDUP_REMOVED lines=11> */
[----:B---3--:R-:W-:-:S04]  /*5bb0*/  IADD3 R4, P3, PT, R10, R0, RZ ;  /* 0x000000000a047210 */ /* 0x008fc80007f7e0ff */
        /* <DEDUP_REMOVED lines=114> */
[C---:B0-----:R-:W-:Y:S02]  /*62e0*/  IADD3 R8, P4, PT, R11.reuse, R0, RZ ;  /* 0x000000000b087210 */ /* 0x041fe40007f9e0ff */
[----:B------:R-:W-:Y:S01]  /*62f0*/  SHF.R.S32.HI R13, RZ, 0x8, R12 ;  /* 0x00000008ff0d7819 */ /* 0x000fe2000001140c */
[----:B------:R-:W-:Y:S01]  /*6300*/  VIADD R12, R2, 0x3b ;  /* 0x0000003b020c7836 */ /* 0x000fe20000000000 */
[C---:B------:R-:W-:Y:S01]  /*6310*/  LEA.HI.X.SX32 R9, R11.reuse, R3, 0x1, P4 ;  /* 0x000000030b097211 */ /* 0x040fe200020f0eff */
[----:B------:R-:W-:Y:S01]  /*6320*/  VIADD R11, R11, UR6 ;  /* 0x000000060b0b7c36 */ /* 0x000fe20008000000 */
[----:B------:R-:W-:Y:S01]  /*6330*/  ISETP.LT.AND P4, PT, R10, UR19, !P0 ;  /* 0x000000130a007c0c */ /* 0x000fe2000c781270 */
[----:B------:R0:W-:Y:S01]  /*6340*/  @P5 STG.E.U8 desc[UR20][R6.64], R13 ;  /* 0x0000000d06005986 */ /* 0x0001e2000c101114 */
[----:B------:R-:W-:Y:S01]  /*6350*/  ISETP.LT.AND P5, PT, R12, UR19, !P0 ;  /* 0x000000130c007c0c */ /* 0x000fe2000c7a1270 */
[----:B------:R-:W-:-:S02]  /*6360*/  VIADD R10, R11, UR6 ;  /* 0x000000060b0a7c36 */ /* 0x000fc40008000000 */
[----:B------:R3:W-:Y:S01]  /*6370*/  @P3 STG.E.U8 desc[UR20][R8.64], R61 ;  /* 0x0000003d08003986 */ /* 0x0007e2000c101114 */
[----:B--2---:R-:W-:Y:S01]  /*6380*/  IADD3 R4, P3, PT, R11, R0, RZ ;  /* 0x000000000b047210 */ /* 0x004fe20007f7e0ff */
[----:B------:R-:W-:-:S03]  /*6390*/  VIADD R12, R2, 0x3d ;  /* 0x0000003d020c7836 */ /* 0x000fc60000000000 */
[----:B------:R-:W-:Y:S01]  /*63a0*/  LEA.HI.X.SX32 R5, R11, R3, 0x1, P3 ;  /* 0x000000030b057211 */ /* 0x000fe200018f0eff */
[C---:B------:R-:W-:Y:S01]  /*63b0*/  VIADD R11, R10.reuse, UR6 ;  /* 0x000000060a0b7c36 */ /* 0x040fe20008000000 */
[----:B0-----:R-:W-:-:S03]  /*63c0*/  IADD3 R6, P3, PT, R10, R0, RZ ;  /* 0x000000000a067210 */ /* 0x001fc60007f7e0ff */
[----:B------:R0:W-:Y:S01]  /*63d0*/  @P6 STG.E.U8 desc[UR20][R4.64], R15 ;  /* 0x0000000f04006986 */ /* 0x0001e2000c101114 */
[-C--:B------:R-:W-:Y:S02]  /*63e0*/  LEA.HI.X.SX32 R7, R10, R3.reuse, 0x1, P3 ;  /* 0x000000030a077211 */ /* 0x080fe400018f0eff */
[----:B------:R-:W-:Y:S01]  /*63f0*/  ISETP.LT.AND P3, PT, R12, UR19, !P0 ;  /* 0x000000130c007c0c */ /* 0x000fe2000c761270 */
[C---:B------:R-:W-:Y:S01]  /*6400*/  VIADD R12, R11.reuse, UR6 ;  /* 0x000000060b0c7c36 */ /* 0x040fe20008000000 */
[CC--:B---3--:R-:W-:Y:S01]  /*6410*/  IADD3 R8, P6, PT, R11.reuse, R0.reuse, RZ ;  /* 0x000000000b087210 */ /* 0x0c8fe20007fde0ff */
[----:B------:R2:W-:Y:S01]  /*6420*/  @P2 STG.E.U8 desc[UR20][R6.64], R63 ;  /* 0x0000003f06002986 */ /* 0x0005e2000c101114 */
[----:B------:R-:W-:Y:S01]  /*6430*/  ISETP.LT.AND P2, PT, R14, UR19, !P0 ;  /* 0x000000130e007c0c */ /* 0x000fe2000c741270 */
[----:B------:R-:W-:Y:S01]  /*6440*/  VIADD R13, R12, UR6 ;  /* 0x000000060c0d7c36 */ /* 0x000fe20008000000 */
[----:B------:R-:W-:Y:S01]  /*6450*/  LEA.HI.X.SX32 R9, R11, R3, 0x1, P6 ;  /* 0x000000030b097211 */ /* 0x000fe200030f0eff */
[----:B------:R-:W-:Y:S01]  /*6460*/  VIADD R14, R2, 0x3f ;  /* 0x0000003f020e7836 */ /* 0x000fe20000000000 */
[----:B------:R-:W-:Y:S01]  /*6470*/  IADD3 R10, P6, PT, R12, R0, RZ ;  /* 0x000000000c0a7210 */ /* 0x000fe20007fde0ff */
[----:B------:R-:W-:Y:S01]  /*6480*/  VIADD R2, R13, UR6 ;  /* 0x000000060d027c36 */ /* 0x000fe20008000000 */
[----:B0-----:R-:W-:-:S02]  /*6490*/  PRMT R15, R65, 0x9910, RZ ;  /* 0x00009910410f7816 */ /* 0x001fc400000000ff */
[-C--:B------:R-:W-:Y:S01]  /*64a0*/  LEA.HI.X.SX32 R11, R12, R3.reuse, 0x1, P6 ;  /* 0x000000030c0b7211 */ /* 0x080fe200030f0eff */
[C---:B------:R-:W-:Y:S01]  /*64b0*/  VIADD R12, R2.reuse, UR6 ;  /* 0x00000006020c7c36 */ /* 0x040fe20008000000 */
[-C--:B------:R-:W-:Y:S02]  /*64c0*/  IADD3 R4, P6, PT, R13, R0.reuse, RZ ;  /* 0x000000000d047210 */ /* 0x080fe40007fde0ff */
[----:B--2---:R-:W-:Y:S02]  /*64d0*/  PRMT R63, R63, 0x9910, RZ ;  /* 0x000099103f3f7816 */ /* 0x004fe400000000ff */
[----:B------:R-:W-:Y:S02]  /*64e0*/  LEA.HI.X.SX32 R5, R13, R3, 0x1, P6 ;  /* 0x000000030d057211 */ /* 0x000fe400030f0eff */
[----:B------:R-:W-:Y:S01]  /*64f0*/  IADD3 R6, P6, PT, R2, R0, RZ ;  /* 0x0000000002067210 */ /* 0x000fe20007fde0ff */
[----:B------:R-:W-:Y:S01]  /*6500*/  IMAD.MOV.U32 R13, RZ, RZ, R63 ;  /* 0x000000ffff0d7224 */ /* 0x000fe200078e003f */
[----:B------:R-:W-:-:S02]  /*6510*/  ISETP.LT.AND P0, PT, R14, UR19, !P0 ;  /* 0x000000130e007c0c */ /* 0x000fc4000c701270 */
[-C--:B------:R-:W-:Y:S02]  /*6520*/  LEA.HI.X.SX32 R7, R2, R3.reuse, 0x1, P6 ;  /* 0x0000000302077211 */ /* 0x080fe400030f0eff */
[C---:B------:R-:W-:Y:S02]  /*6530*/  IADD3 R2, P6, PT, R12.reuse, R0, RZ ;  /* 0x000000000c027210 */ /* 0x040fe40007fde0ff */
[----:B------:R-:W-:Y:S02]  /*6540*/  SHF.R.S32.HI R13, RZ, 0x8, R13 ;  /* 0x00000008ff0d7819 */ /* 0x000fe4000001140d */
[----:B------:R-:W-:Y:S02]  /*6550*/  SHF.R.S32.HI R15, RZ, 0x8, R15 ;  /* 0x00000008ff0f7819 */ /* 0x000fe4000001140f */
[----:B------:R-:W-:Y:S01]  /*6560*/  LEA.HI.X.SX32 R3, R12, R3, 0x1, P6 ;  /* 0x000000030c037211 */ /* 0x000fe200030f0eff */
[----:B------:R0:W-:Y:S04]  /*6570*/  @P5 STG.E.U8 desc[UR20][R8.64], R13 ;  /* 0x0000000d08005986 */ /* 0x0001e8000c101114 */
[----:B------:R0:W-:Y:S04]  /*6580*/  @P4 STG.E.U8 desc[UR20][R10.64], R65 ;  /* 0x000000410a004986 */ /* 0x0001e8000c101114 */
[----:B------:R0:W-:Y:S04]  /*6590*/  @P3 STG.E.U8 desc[UR20][R4.64], R15 ;  /* 0x0000000f04003986 */ /* 0x0001e8000c101114 */
[----:B------:R0:W-:Y:S04]  /*65a0*/  @P2 STG.E.U8 desc[UR20][R6.64], R67 ;  /* 0x0000004306002986 */ /* 0x0001e8000c101114 */
[----:B------:R0:W-:Y:S01]  /*65b0*/  @P0 STG.E.U8 desc[UR20][R2.64], R17 ;  /* 0x0000001102000986 */ /* 0x0001e2000c101114 */
[----:B-1----:R-:W-:Y:S06]  /*65c0*/  BAR.SYNC.DEFER_BLOCKING 0x0 ;  /* 0x0000000000007b1d */ /* 0x002fec0000010000 */
[----:B------:R-:W-:Y:S05]  /*65d0*/  @P1 BRA `(.L_x_19) ;  /* 0x0000000000a01947 */ /* 0x000fea0003800000 */
[----:B------:R-:W1:Y:S01]  /*65e0*/  S2UR UR5, SR_CgaCtaId ;  /* 0x00000000000579c3 */ /* 0x000e620000008800 */
[----:B------:R-:W-:Y:S01]  /*65f0*/  NOP ;  /* 0x0000000000007918 */ /* 0x000fe20000000000 */
[----:B------:R-:W-:Y:S01]  /*6600*/  UMOV UR4, 0x50 ;  /* 0x0000005000047882 */ /* 0x000fe20000000000 */
[----:B------:R-:W-:Y:S02]  /*6610*/  IMAD.U32 R0, RZ, RZ, UR15 ;  /* 0x0000000fff007e24 */ /* 0x000fe4000f8e00ff */
[----:B0-----:R-:W-:Y:S02]  /*6620*/  IMAD.MOV.U32 R3, RZ, RZ, 0x3 ;  /* 0x00000003ff037424 */ /* 0x001fe400078e00ff */
[----:B------:R-:W-:Y:S01]  /*6630*/  IMAD.MOV.U32 R7, RZ, RZ, 0x1 ;  /* 0x00000001ff077424 */ /* 0x000fe200078e00ff */
[----:B------:R-:W-:-:S04]  /*6640*/  LOP3.LUT R0, R0, 0xffff, RZ, 0xc0, !PT ;  /* 0x0000ffff00007812 */ /* 0x000fc800078ec0ff */
[----:B------:R-:W-:-:S05]  /*6650*/  SHF.R.U32.HI R0, RZ, 0x5, R0 ;  /* 0x00000005ff007819 */ /* 0x000fca0000011600 */
[----:B------:R-:W-:Y:S01]  /*6660*/  VIADD R2, R0, 0x10 ;  /* 0x0000001000027836 */ /* 0x000fe20000000000 */
[----:B------:R-:W-:Y:S01]  /*6670*/  SHF.L.U32 R0, R3, R0, RZ ;  /* 0x0000000003007219 */ /* 0x000fe200000006ff */
[----:B-1----:R-:W-:-:S03]  /*6680*/  ULEA UR6, UR5, UR4, 0x18 ;  /* 0x0000000405067291 */ /* 0x002fc6000f8ec0ff */
[----:B------:R-:W-:-:S04]  /*6690*/  SHF.L.U32 R3, R7, R2, RZ ;  /* 0x0000000207037219 */ /* 0x000fc800000006ff */
[----:B------:R-:W-:Y:S02]  /*66a0*/  LOP3.LUT R0, R3, R0, RZ, 0xfc, !PT ;  /* 0x0000000003007212 */ /* 0x000fe400078efcff */
[----:B------:R-:W0:Y:S02]  /*66b0*/  LDS R5, [UR6] ;  /* 0x00000006ff057984 */ /* 0x000e240008000800 */
[C---:B------:R-:W-:Y:S02]  /*66c0*/  LOP3.LUT R2, R0.reuse, 0xffff, RZ, 0xc0, !PT ;  /* 0x0000ffff00027812 */ /* 0x040fe400078ec0ff */
[----:B0-----:R-:W-:-:S04]  /*66d0*/  LOP3.LUT R3, R0, 0xffff, R5, 0x80, !PT ;  /* 0x0000ffff00037812 */ /* 0x001fc800078e8005 */
[----:B------:R-:W-:-:S13]  /*66e0*/  ISETP.NE.AND P0, PT, R3, R2, PT ;  /* 0x000000020300720c */ /* 0x000fda0003f05270 */
[----:B------:R-:W-:Y:S05]  /*66f0*/  @P0 BRA `(.L_x_20) ;  /* 0x0000000000500947 */ /* 0x000fea0003800000 */
[----:B------:R-:W-:Y:S02]  /*6700*/  SHF.R.U32.HI R5, RZ, 0x10, R5 ;  /* 0x00000010ff057819 */ /* 0x000fe40000011605 */
[----:B------:R-:W-:-:S04]  /*6710*/  SHF.R.U32.HI R2, RZ, 0x10, R0 ;  /* 0x00000010ff027819 */ /* 0x000fc80000011600 */
[----:B------:R-:W-:-:S04]  /*6720*/  LOP3.LUT R5, R5, R2, RZ, 0xc0, !PT ;  /* 0x0000000205057212 */ /* 0x000fc800078ec0ff */
[----:B------:R-:W-:-:S13]  /*6730*/  ISETP.NE.AND P0, PT, R5, R2, PT ;  /* 0x000000020500720c */ /* 0x000fda0003f05270 */
[----:B------:R-:W-:Y:S05]  /*6740*/  @P0 BRA `(.L_x_21) ;  /* 0x0000000000300947 */ /* 0x000fea0003800000 */
[----:B------:R-:W-:Y:S01]  /*6750*/  R2UR UR4, R0 ;  /* 0x00000000000472ca */ /* 0x000fe200000e0000 */
[----:B------:R-:W-:Y:S01]  /*6760*/  VOTEU.ANY UR5, UPT, PT ;  /* 0x0000000000057886 */ /* 0x000fe200038e0100 */
[----:B------:R-:W0:Y:S01]  /*6770*/  S2R R0, SR_LANEID ;  /* 0x0000000000007919 */ /* 0x000e220000000000 */
[----:B------:R-:W-:-:S10]  /*6780*/  UFLO.U32 UR5, UR5 ;  /* 0x00000005000572bd */ /* 0x000fd400080e0000 */
[----:B------:R-:W-:-:S06]  /*6790*/  ULOP3.LUT UR4, URZ, UR4, URZ, 0x33, !UPT ;  /* 0x00000004ff047292 */ /* 0x000fcc000f8e33ff */
[----:B------:R-:W-:-:S04]  /*67a0*/  IMAD.U32 R2, RZ, RZ, UR4 ;  /* 0x00000004ff027e24 */ /* 0x000fc8000f8e00ff */
[----:B------:R-:W1:Y:S02]  /*67b0*/  REDUX UR7, R2 ;  /* 0x00000000020773c4 */ /* 0x000e640000000000 */
[----:B------:R2:W-:Y:S01]  /*67c0*/  UTCATOMSWS.AND URZ, UR4 ;  /* 0x0000000400ff79e3 */ /* 0x0005e20008000000 */
[----:B0-----:R-:W-:Y:S01]  /*67d0*/  ISETP.EQ.U32.AND P0, PT, R0, UR5, PT ;  /* 0x0000000500007c0c */ /* 0x001fe2000bf02070 */
[----:B-1----:R-:W-:-:S12]  /*67e0*/  IMAD.U32 R0, RZ, RZ, UR7 ;  /* 0x00000007ff007e24 */ /* 0x002fd8000f8e00ff */
[----:B------:R2:W-:Y:S01]  /*67f0*/  @P0 ATOMS.AND RZ, [UR6], R0 ;  /* 0x00000000ffff098c */ /* 0x0005e2000a800006 */
[----:B------:R-:W-:Y:S05]  /*6800*/  BRA `(.L_x_19) ;  /* 0x0000000000147947 */ /* 0x000fea0003800000 */
.L_x_21:
[----:B------:R-:W-:-:S07]  /*6810*/  MOV R2, 0x6830 ;  /* 0x0000683000027802 */ /* 0x000fce0000000f00 */
[----:B------:R-:W-:Y:S05]  /*6820*/  CALL.REL.NOINC `($__internal_0_$__cuda_sm10x_tcgen05_guardrail_trap_col_being_dealloced_not_returned_by_alloc) ;  /* 0x00000000005c7944 */ /* 0x000fea0003c00000 */
[----:B------:R-:W-:Y:S05]  /*6830*/  BRA `(.L_x_19) ;  /* 0x0000000000087947 */ /* 0x000fea0003800000 */
.L_x_20:
[----:B------:R-:W-:-:S07]  /*6840*/  MOV R2, 0x6860 ;  /* 0x0000686000027802 */ /* 0x000fce0000000f00 */
[----:B------:R-:W-:Y:S05]  /*6850*/  CALL.REL.NOINC `($__internal_2_$__cuda_sm10x_tcgen05_guardrail_trap_unallocated_columns_being_dealloced) ;  /* 0x0000000000687944 */ /* 0x000fea0003c00000 */
.L_x_19:
[----:B------:R-:W-:Y:S01]  /*6860*/  NOP ;  /* 0x0000000000007918 */ /* 0x000fe20000000000 */
[----:B--2---:R-:W-:Y:S05]  /*6870*/  EXIT ;  /* 0x000000000000794d */ /* 0x004fea0003800000 */
.L_x_7:
[----:B------:R-:W-:-:S07]  /*6880*/  IMAD.MOV.U32 R3, RZ, RZ, R2 ;  /* 0x000000ffff037224 */ /* 0x000fce00078e0002 */
.L_x_22:
[----:B-1----:R1:W2:Y:S02]  /*6890*/  SYNCS.PHASECHK.TRANS64.TRYWAIT P2, [R7+URZ], R3 ;  /* 0x00000003070075a7 */ /* 0x0022a400080411ff */
[----:B--2---:R-:W-:Y:S05]  /*68a0*/  @!P2 NANOSLEEP.SYNCS 0x989680 ;  /* 0x009896800000a95d */ /* 0x004fea0003900000 */
[----:B------:R-:W2:Y:S02]  /*68b0*/  @!P2 SYNCS.PHASECHK.TRANS64 P2, [R7+URZ], R3 ;  /* 0x000000030700a5a7 */ /* 0x000ea400080410ff */
[----:B--2---:R-:W-:Y:S05]  /*68c0*/  @!P2 BRA `(.L_x_22) ;  /* 0xfffffffc00f0a947 */ /* 0x004fea000383ffff */
[----:B------:R-:W-:Y:S05]  /*68d0*/  BRA `(.L_x_6) ;  /* 0xffffff9800907947 */ /* 0x000fea000383ffff */
.L_x_10:
[----:B------:R-:W-:-:S07]  /*68e0*/  IMAD.MOV.U32 R3, RZ, RZ, R2 ;  /* 0x000000ffff037224 */ /* 0x000fce00078e0002 */
.L_x_23:
[----:B-1----:R1:W2:Y:S02]  /*68f0*/  SYNCS.PHASECHK.TRANS64.TRYWAIT P0, [R9+URZ], R3 ;  /* 0x00000003090075a7 */ /* 0x0022a400080011ff */
[----:B--2---:R-:W-:Y:S05]  /*6900*/  @!P0 NANOSLEEP.SYNCS 0x989680 ;  /* 0x009896800000895d */ /* 0x004fea0003900000 */
[----:B------:R-:W2:Y:S02]  /*6910*/  @!P0 SYNCS.PHASECHK.TRANS64 P0, [R9+URZ], R3 ;  /* 0x00000003090085a7 */ /* 0x000ea400080010ff */
[----:B--2---:R-:W-:Y:S05]  /*6920*/  @!P0 BRA `(.L_x_23) ;  /* 0xfffffffc00f08947 */ /* 0x004fea000383ffff */
[----:B------:R-:W-:Y:S05]  /*6930*/  BRA `(.L_x_9) ;  /* 0xffffff9800f47947 */ /* 0x000fea000383ffff */
.L_x_14:
[----:B------:R-:W1:Y:S02]  /*6940*/  SYNCS.PHASECHK.TRANS64.TRYWAIT P6, [UR11], R64 ;  /* 0x00000040ff0075a7 */ /* 0x000e6400080c110b */
[----:B-1----:R-:W-:Y:S05]  /*6950*/  @!P6 BRA `(.L_x_14) ;  /* 0xfffffffc00f8e947 */ /* 0x002fea000383ffff */
[----:B------:R-:W-:Y:S05]  /*6960*/  BRA `(.L_x_24) ;  /* 0xffffffc800dc7947 */ /* 0x000fea000383ffff */
.L_x_18:
[----:B------:R-:W3:Y:S02]  /*6970*/  SYNCS.PHASECHK.TRANS64.TRYWAIT P0, [UR11], R3 ;  /* 0x00000003ff0075a7 */ /* 0x000ee4000800110b */
[----:B---3--:R-:W-:Y:S05]  /*6980*/  @!P0 BRA `(.L_x_18) ;  /* 0xfffffffc00f88947 */ /* 0x008fea000383ffff */
[----:B------:R-:W-:Y:S05]  /*6990*/  BRA `(.L_x_17) ;  /* 0xffffffdc004c7947 */ /* 0x000fea000383ffff */
        .weak           $__internal_0_$__cuda_sm10x_tcgen05_guardrail_trap_col_being_dealloced_not_returned_by_alloc
        .type           $__internal_0_$__cuda_sm10x_tcgen05_guardrail_trap_col_being_dealloced_not_returned_by_alloc,@function
        .size           $__internal_0_$__cuda_sm10x_tcgen05_guardrail_trap_col_being_dealloced_not_returned_by_alloc,($__internal_1_$__cuda_sm10x_tcgen05_guardrail_trap_phase_invalid_during_alloc - $__internal_0_$__cuda_sm10x_tcgen05_guardrail_trap_col_being_dealloced_not_returned_by_alloc)
$__internal_0_$__cuda_sm10x_tcgen05_guardrail_trap_col_being_dealloced_not_returned_by_alloc:
[----:B------:R-:W-:Y:S05]  /*69a0*/  BPT.TRAP 0x1 ;  /* 0x000000040000795c */ /* 0x000fea0000300000 */
[----:B------:R-:W-:-:S04]  /*69b0*/  IMAD.MOV.U32 R3, RZ, RZ, 0x0 ;  /* 0x00000000ff037424 */ /* 0x000fc800078e00ff */
[----:B------:R-:W-:Y:S05]  /*69c0*/  RET.REL.NODEC R2 `(matmul_kernel) ;  /* 0xffffff94028c7950 */ /* 0x000fea0003c3ffff */
        .weak           $__internal_1_$__cuda_sm10x_tcgen05_guardrail_trap_phase_invalid_during_alloc
        .type           $__internal_1_$__cuda_sm10x_tcgen05_guardrail_trap_phase_invalid_during_alloc,@function
        .size           $__internal_1_$__cuda_sm10x_tcgen05_guardrail_trap_phase_invalid_during_alloc,($__internal_2_$__cuda_sm10x_tcgen05_guardrail_trap_unallocated_columns_being_dealloced - $__internal_1_$__cuda_sm10x_tcgen05_guardrail_trap_phase_invalid_during_alloc)
$__internal_1_$__cuda_sm10x_tcgen05_guardrail_trap_phase_invalid_during_alloc:
[----:B------:R-:W-:Y:S05]  /*69d0*/  BPT.TRAP 0x1 ;  /* 0x000000040000795c */ /* 0x000fea0000300000 */
[----:B------:R-:W-:-:S04]  /*69e0*/  IMAD.MOV.U32 R3, RZ, RZ, 0x0 ;  /* 0x00000000ff037424 */ /* 0x000fc800078e00ff */
[----:B------:R-:W-:Y:S05]  /*69f0*/  RET.REL.NODEC R2 `(matmul_kernel) ;  /* 0xffffff9402807950 */ /* 0x000fea0003c3ffff */
        .weak           $__internal_2_$__cuda_sm10x_tcgen05_guardrail_trap_unallocated_columns_being_dealloced
        .type           $__internal_2_$__cuda_sm10x_tcgen05_guardrail_trap_unallocated_columns_being_dealloced,@function
        .size           $__internal_2_$__cuda_sm10x_tcgen05_guardrail_trap_unallocated_columns_being_dealloced,(.L_x_28 - $__internal_2_$__cuda_sm10x_tcgen05_guardrail_trap_unallocated_columns_being_dealloced)
$__internal_2_$__cuda_sm10x_tcgen05_guardrail_trap_unallocated_columns_being_dealloced:
[----:B------:R-:W-:Y:S05]  /*6a00*/  BPT.TRAP 0x1 ;  /* 0x000000040000795c */ /* 0x000fea0000300000 */
[----:B------:R-:W-:-:S04]  /*6a10*/  IMAD.MOV.U32 R3, RZ, RZ, 0x0 ;  /* 0x00000000ff037424 */ /* 0x000fc800078e00ff */
[----:B------:R-:W-:Y:S05]  /*6a20*/  RET.REL.NODEC R2 `(matmul_kernel) ;  /* 0xffffff9402747950 */ /* 0x000fea0003c3ffff */
.L_x_25:
[----:B------:R-:W-:-:S00]  /*6a30*/  BRA `(.L_x_25) ;  /* 0xfffffffc00fc7947 */ /* 0x000fc0000383ffff */
[----:B------:R-:W-:-:S00]  /*6a40*/  NOP ;  /* 0x0000000000007918 */ /* 0x000fc00000000000 */
        /* <DEDUP_REMOVED lines=11> */
.L_x_28:


//--------------------- .nv.shared.matmul_kernel  --------------------------
	.section	.nv.shared.matmul_kernel,"aw",@nobits
	.sectionflags	@""
	.align	16
	.zero		1024


//--------------------- .nv.shared.reserved.0     --------------------------
	.section	.nv.shared.reserved.0,"aw",@nobits
	.align	8
	.weak		__nv_reservedSMEM_offset_0_alias
	.size		__nv_reservedSMEM_offset_0_alias, 0, 64
	.other		__nv_reservedSMEM_offset_0_alias,@"STO_CUDA_RESERVED_SHARED STV_DEFAULT"
__nv_reservedSMEM_offset_0_alias:
	.zero		0
.nv.shared.reserved.0:
	.zero		64
	.weak		__nv_reservedSMEM_allocation_phase
	.type		__nv_reservedSMEM_allocation_phase,@object
	.size		__nv_reservedSMEM_allocation_phase,(.L_0 - __nv_reservedSMEM_allocation_phase)
__nv_reservedSMEM_allocation_phase:
	.zero		1
.L_0:
	.zero		7
	.weak		__nv_reservedSMEM_devtool_atexit_pc
	.type		__nv_reservedSMEM_devtool_atexit_pc,@object
	.size		__nv_reservedSMEM_devtool_atexit_pc,(__nv_reservedSMEM_allocation_mask - __nv_reservedSMEM_devtool_atexit_pc)
__nv_reservedSMEM_devtool_atexit_pc:
	.zero		8
	.weak		__nv_reservedSMEM_allocation_mask
	.type		__nv_reservedSMEM_allocation_mask,@object
	.size		__nv_reservedSMEM_allocation_mask,(.L_2 - __nv_reservedSMEM_allocation_mask)
__nv_reservedSMEM_allocation_mask:
	.zero		4
.L_2:
	.zero		4
	.weak		__nv_reservedSMEM_tmem_allocation_pipeline_mbarrier
	.type		__nv_reservedSMEM_tmem_allocation_pipeline_mbarrier,@object
	.size		__nv_reservedSMEM_tmem_allocation_pipeline_mbarrier,(__nv_reservedSMEM_tmem_allocation_pipeline_mbarrier_parity - __nv_reservedSMEM_tmem_allocation_pipeline_mbarrier)
__nv_reservedSMEM_tmem_allocation_pipeline_mbarrier:
	.zero		8
	.weak		__nv_reservedSMEM_tmem_allocation_pipeline_mbarrier_parity
	.type		__nv_reservedSMEM_tmem_allocation_pipeline_mbarrier_parity,@object
	.size		__nv_reservedSMEM_tmem_allocation_pipeline_mbarrier_parity,(.L_4 - __nv_reservedSMEM_tmem_allocation_pipeline_mbarrier_parity)
__nv_reservedSMEM_tmem_allocation_pipeline_mbarrier_parity:
	.zero		4
.L_4:


//--------------------- .nv.constant0.matmul_kernel --------------------------
	.section	.nv.constant0.matmul_kernel,"a",@progbits
	.sectionflags	@""
	.align	4
.nv.constant0.matmul_kernel:
	.zero		976


//--------------------- SYMBOLS --------------------------

	.type		.nv.reservedSmem.offset0,@object
	.size		.nv.reservedSmem.offset0,0x4
	.type		.nv.reservedSmem.cap,@object
	.size		.nv.reservedSmem.cap,0x4
